// auto-generated by cutlass_sweep.gemm — config: {"arch": "sm_90", "cluster_m": 1, "cluster_n": 1, "dtype": "e5m2", "dtype_b": "e5m2", "layout": "nt", "stages": 7, "tile_k": 32, "tile_m": 256, "tile_n": 256}
#include "cutlass/cutlass.h"
#include "cutlass/gemm/collective/collective_builder.hpp"
#include "cutlass/gemm/device/gemm_universal_adapter.h"
#include "cutlass/gemm/kernel/gemm_universal.hpp"
#include "cutlass/epilogue/collective/collective_builder.hpp"

using ElemA = cutlass::float_e5m2_t;
using ElemB = cutlass::float_e5m2_t;
using ElemCD = cutlass::float_e5m2_t;
using Acc  = float;
using TileShape    = cute::Shape<cute::_256, cute::_256, cute::_32>;
using ClusterShape = cute::Shape<cute::_1, cute::_1, cute::_1>;

using CollectiveEpilogue = typename cutlass::epilogue::collective::CollectiveBuilder<
    cutlass::arch::Sm90, cutlass::arch::OpClassTensorOp,
    TileShape, ClusterShape,
    cutlass::epilogue::collective::EpilogueTileAuto,
    Acc, Acc,
    ElemCD, cutlass::layout::RowMajor, 128 / cutlass::sizeof_bits<ElemCD>::value,
    ElemCD, cutlass::layout::RowMajor, 128 / cutlass::sizeof_bits<ElemCD>::value,
    cutlass::epilogue::collective::EpilogueScheduleAuto
  >::CollectiveOp;

using CollectiveMainloop = typename cutlass::gemm::collective::CollectiveBuilder<
    cutlass::arch::Sm90, cutlass::arch::OpClassTensorOp,
    ElemA, cutlass::layout::RowMajor, 128 / cutlass::sizeof_bits<ElemA>::value,
    ElemB, cutlass::layout::ColumnMajor, 128 / cutlass::sizeof_bits<ElemB>::value,
    Acc,
    TileShape, ClusterShape,
    cutlass::gemm::collective::StageCount<7>,
    cutlass::gemm::collective::KernelScheduleAuto
  >::CollectiveOp;

using GemmKernel = cutlass::gemm::kernel::GemmUniversal<
    cute::Shape<int,int,int,int>,
    CollectiveMainloop,
    CollectiveEpilogue
>;
using Gemm = cutlass::gemm::device::GemmUniversalAdapter<GemmKernel>;

// Force the device kernel symbol into the cubin without needing a host main.
auto* _anchor = &cutlass::device_kernel<GemmKernel>;


// ===== COMPILED SASS (sm_90a) =====

	.target	sm_90a

	.elftype	@"ET_EXEC"


//--------------------- .note.nv.tkinfo           --------------------------
	.section	.note.nv.tkinfo,"",@"SHT_NOTE"
	.sectionflags	@"SHF_NOTE_NV_TKINFO"
	.tkinfo
        /*0018*/ 	.word	0x00000002
        /*0030*/ 	.string	""
        /*0030*/ 	.string	"ptxas"
        /*0030*/ 	.string	"Cuda compilation tools, release 13.0, V13.0.88"
        /*0030*/ 	.string	"Build cuda_13.0.r13.0/compiler.36424714_0"
        /*0030*/ 	.string	"-arch sm_90a -m 64 "



//--------------------- .note.nv.cuinfo           --------------------------
	.section	.note.nv.cuinfo,"",@"SHT_NOTE"
	.sectionflags	@"SHF_NOTE_NV_CUINFO"
        /*0018*/ 	.short	0x0002
        /*001a*/ 	.short	0x005a
        /*001c*/ 	.short	0x0082
	.zero		2


//--------------------- .nv.info                  --------------------------
	.section	.nv.info,"",@"SHT_CUDA_INFO"
	.align	4


	//----- nvinfo : EIATTR_REGCOUNT
	.align		4
        /*0000*/ 	.byte	0x04, 0x2f
        /*0002*/ 	.short	(.L_12 - .L_11)
	.align		4
.L_11:
        /*0004*/ 	.word	index@(_ZN7cutlass13device_kernelINS_4gemm6kernel13GemmUniversalIN4cute5tupleIJiiiiEEENS1_10collective13CollectiveMmaINS1_37MainloopSm90TmaGmmaWarpSpecializedFP8ILi7ENS5_IJNS4_1CILi1EEESB_SB_EEENS1_35KernelTmaWarpSpecializedCooperativeEEENS5_IJNSA_ILi256EEESF_NSA_ILi32EEEEEENS_12float_e5m2_tENS5_IJlSB_lEEESI_SJ_NS4_8TiledMMAINS4_8MMA_AtomIJNS4_4SM904GMMA31MMA_64x256x32_F32E5M2E5M2_SS_TNILNSN_7ScaleInE1ELSP_1EEEEEENS4_6LayoutINS5_IJNSA_ILi2EEESB_SB_EEENS5_IJSB_NSA_ILi0EEESV_EEEEENS5_IJNS4_10UnderscoreESY_SY_EEEEENS4_13SM90_TMA_LOADENS4_14ComposedLayoutINS4_7SwizzleILi1ELi4ELi3EEENS4_18smem_ptr_flag_bitsILi8EEENSS_INS5_IJNSA_ILi8EEESG_EEENS5_IJSG_SB_EEEEEEEvNS4_8identityES11_S1B_vS1C_EENS_8epilogue10collective6detail29Sm90TmaWarpSpecializedAdapterINS1F_15DefaultEpilogueISI_SJ_SJ_NS1E_6thread17LinearCombinationISI_Li1EffLNS1J_9ScaleType4KindE0ELNS_15FloatRoundStyleE2ESI_EENS1_15EpilogueDefaultEEEEEvvEEEEvNT_6ParamsE)
        /*0008*/ 	.word	0x000000a8


	//----- nvinfo : EIATTR_FRAME_SIZE
	.align		4
.L_12:
        /*000c*/ 	.byte	0x04, 0x11
        /*000e*/ 	.short	(.L_14 - .L_13)
	.align		4
.L_13:
        /*0010*/ 	.word	index@(_ZN7cutlass13device_kernelINS_4gemm6kernel13GemmUniversalIN4cute5tupleIJiiiiEEENS1_10collective13CollectiveMmaINS1_37MainloopSm90TmaGmmaWarpSpecializedFP8ILi7ENS5_IJNS4_1CILi1EEESB_SB_EEENS1_35KernelTmaWarpSpecializedCooperativeEEENS5_IJNSA_ILi256EEESF_NSA_ILi32EEEEEENS_12float_e5m2_tENS5_IJlSB_lEEESI_SJ_NS4_8TiledMMAINS4_8MMA_AtomIJNS4_4SM904GMMA31MMA_64x256x32_F32E5M2E5M2_SS_TNILNSN_7ScaleInE1ELSP_1EEEEEENS4_6LayoutINS5_IJNSA_ILi2EEESB_SB_EEENS5_IJSB_NSA_ILi0EEESV_EEEEENS5_IJNS4_10UnderscoreESY_SY_EEEEENS4_13SM90_TMA_LOADENS4_14ComposedLayoutINS4_7SwizzleILi1ELi4ELi3EEENS4_18smem_ptr_flag_bitsILi8EEENSS_INS5_IJNSA_ILi8EEESG_EEENS5_IJSG_SB_EEEEEEEvNS4_8identityES11_S1B_vS1C_EENS_8epilogue10collective6detail29Sm90TmaWarpSpecializedAdapterINS1F_15DefaultEpilogueISI_SJ_SJ_NS1E_6thread17LinearCombinationISI_Li1EffLNS1J_9ScaleType4KindE0ELNS_15FloatRoundStyleE2ESI_EENS1_15EpilogueDefaultEEEEEvvEEEEvNT_6ParamsE)
        /*0014*/ 	.word	0x00000670


	//----- nvinfo : EIATTR_MIN_STACK_SIZE
	.align		4
.L_14:
        /*0018*/ 	.byte	0x04, 0x12
        /*001a*/ 	.short	(.L_16 - .L_15)
	.align		4
.L_15:
        /*001c*/ 	.word	index@(_ZN7cutlass13device_kernelINS_4gemm6kernel13GemmUniversalIN4cute5tupleIJiiiiEEENS1_10collective13CollectiveMmaINS1_37MainloopSm90TmaGmmaWarpSpecializedFP8ILi7ENS5_IJNS4_1CILi1EEESB_SB_EEENS1_35KernelTmaWarpSpecializedCooperativeEEENS5_IJNSA_ILi256EEESF_NSA_ILi32EEEEEENS_12float_e5m2_tENS5_IJlSB_lEEESI_SJ_NS4_8TiledMMAINS4_8MMA_AtomIJNS4_4SM904GMMA31MMA_64x256x32_F32E5M2E5M2_SS_TNILNSN_7ScaleInE1ELSP_1EEEEEENS4_6LayoutINS5_IJNSA_ILi2EEESB_SB_EEENS5_IJSB_NSA_ILi0EEESV_EEEEENS5_IJNS4_10UnderscoreESY_SY_EEEEENS4_13SM90_TMA_LOADENS4_14ComposedLayoutINS4_7SwizzleILi1ELi4ELi3EEENS4_18smem_ptr_flag_bitsILi8EEENSS_INS5_IJNSA_ILi8EEESG_EEENS5_IJSG_SB_EEEEEEEvNS4_8identityES11_S1B_vS1C_EENS_8epilogue10collective6detail29Sm90TmaWarpSpecializedAdapterINS1F_15DefaultEpilogueISI_SJ_SJ_NS1E_6thread17LinearCombinationISI_Li1EffLNS1J_9ScaleType4KindE0ELNS_15FloatRoundStyleE2ESI_EENS1_15EpilogueDefaultEEEEEvvEEEEvNT_6ParamsE)
        /*0020*/ 	.word	0x00000670
.L_16:


//--------------------- .nv.compat                --------------------------
	.section	.nv.compat,"",@"SHT_CUDA_COMPAT_INFO"
	.align	4
        /*0000*/ 	.byte	0x02, 0x09, 0x01, 0x00, 0x02, 0x02, 0x04, 0x00, 0x02, 0x05, 0x05, 0x00, 0x03, 0x07, 0x01, 0x01
        /*0010*/ 	.byte	0x02, 0x03, 0x01, 0x00, 0x02, 0x06, 0x01, 0x00, 0x04, 0x0b, 0x08, 0x00, 0x00, 0x00, 0x00, 0x00
        /*0020*/ 	.byte	0x00, 0x00, 0x00, 0x00


//--------------------- .nv.info._ZN7cutlass13device_kernelINS_4gemm6kernel13GemmUniversalIN4cute5tupleIJiiiiEEENS1_10collective13CollectiveMmaINS1_37MainloopSm90TmaGmmaWarpSpecializedFP8ILi7ENS5_IJNS4_1CILi1EEESB_SB_EEENS1_35KernelTmaWarpSpecializedCooperativeEEENS5_IJNSA_ILi256EEESF_NSA_ILi32EEEEEENS_12float_e5m2_tENS5_IJlSB_lEEESI_SJ_NS4_8TiledMMAINS4_8MMA_AtomIJNS4_4SM904GMMA31MMA_64x256x32_F32E5M2E5M2_SS_TNILNSN_7ScaleInE1ELSP_1EEEEEENS4_6LayoutINS5_IJNSA_ILi2EEESB_SB_EEENS5_IJSB_NSA_ILi0EEESV_EEEEENS5_IJNS4_10UnderscoreESY_SY_EEEEENS4_13SM90_TMA_LOADENS4_14ComposedLayoutINS4_7SwizzleILi1ELi4ELi3EEENS4_18smem_ptr_flag_bitsILi8EEENSS_INS5_IJNSA_ILi8EEESG_EEENS5_IJSG_SB_EEEEEEEvNS4_8identityES11_S1B_vS1C_EENS_8epilogue10collective6detail29Sm90TmaWarpSpecializedAdapterINS1F_15DefaultEpilogueISI_SJ_SJ_NS1E_6thread17LinearCombinationISI_Li1EffLNS1J_9ScaleType4KindE0ELNS_15FloatRoundStyleE2ESI_EENS1_15EpilogueDefaultEEEEEvvEEEEvNT_6ParamsE --------------------------
	.section	.nv.info._ZN7cutlass13device_kernelINS_4gemm6kernel13GemmUniversalIN4cute5tupleIJiiiiEEENS1_10collective13CollectiveMmaINS1_37MainloopSm90TmaGmmaWarpSpecializedFP8ILi7ENS5_IJNS4_1CILi1EEESB_SB_EEENS1_35KernelTmaWarpSpecializedCooperativeEEENS5_IJNSA_ILi256EEESF_NSA_ILi32EEEEEENS_12float_e5m2_tENS5_IJlSB_lEEESI_SJ_NS4_8TiledMMAINS4_8MMA_AtomIJNS4_4SM904GMMA31MMA_64x256x32_F32E5M2E5M2_SS_TNILNSN_7ScaleInE1ELSP_1EEEEEENS4_6LayoutINS5_IJNSA_ILi2EEESB_SB_EEENS5_IJSB_NSA_ILi0EEESV_EEEEENS5_IJNS4_10UnderscoreESY_SY_EEEEENS4_13SM90_TMA_LOADENS4_14ComposedLayoutINS4_7SwizzleILi1ELi4ELi3EEENS4_18smem_ptr_flag_bitsILi8EEENSS_INS5_IJNSA_ILi8EEESG_EEENS5_IJSG_SB_EEEEEEEvNS4_8identityES11_S1B_vS1C_EENS_8epilogue10collective6detail29Sm90TmaWarpSpecializedAdapterINS1F_15DefaultEpilogueISI_SJ_SJ_NS1E_6thread17LinearCombinationISI_Li1EffLNS1J_9ScaleType4KindE0ELNS_15FloatRoundStyleE2ESI_EENS1_15EpilogueDefaultEEEEEvvEEEEvNT_6ParamsE,"",@"SHT_CUDA_INFO"
	.sectionflags	@""
	.align	4


	//----- nvinfo : EIATTR_CUDA_API_VERSION
	.align		4
        /*0000*/ 	.byte	0x04, 0x37
        /*0002*/ 	.short	(.L_18 - .L_17)
.L_17:
        /*0004*/ 	.word	0x00000082


	//----- nvinfo : EIATTR_KPARAM_INFO
	.align		4
.L_18:
        /*0008*/ 	.byte	0x04, 0x17
        /*000a*/ 	.short	(.L_20 - .L_19)
.L_19:
        /*000c*/ 	.word	0x00000000
        /*0010*/ 	.short	0x0000
        /*0012*/ 	.short	0x0070
        /*0014*/ 	.byte	0x00, 0xf0, 0x01, 0x10


	//----- nvinfo : EIATTR_SPARSE_MMA_MASK
	.align		4
.L_20:
        /*0018*/ 	.byte	0x03, 0x50
        /*001a*/ 	.short	0x0000


	//----- nvinfo : EIATTR_MAXREG_COUNT
	.align		4
        /*001c*/ 	.byte	0x03, 0x1b
        /*001e*/ 	.short	0x00a8


	//----- nvinfo : EIATTR_NUM_BARRIERS
	.align		4
        /*0020*/ 	.byte	0x02, 0x4c
        /*0022*/ 	.byte	0x01
	.zero		1


	//----- nvinfo : EIATTR_ANNOTATIONS
	.align		4
        /*0024*/ 	.byte	0x04, 0x55
        /*0026*/ 	.short	(.L_22 - .L_21)


	//   ....[0]....
.L_21:
        /*0028*/ 	.word	0x00000001
        /*002c*/ 	.byte	0xf0, 0x05, 0x00, 0x00, 0x01, 0x00, 0x00, 0x00, 0x10, 0x06, 0x00, 0x00, 0x01, 0x00, 0x00, 0x00
        /* <DEDUP_REMOVED lines=1352> */
        /*54bc*/ 	.byte	0x70, 0x35, 0x02, 0x00


	//----- nvinfo : EIATTR_MERCURY_ISA_VERSION
	.align		4
.L_22:
        /*54c0*/ 	.byte	0x03, 0x5f
        /*54c2*/ 	.short	0x0101


	//----- nvinfo : EIATTR_INT_WARP_WIDE_INSTR_OFFSETS
	.align		4
        /*54c4*/ 	.byte	0x04, 0x31
        /*54c6*/ 	.short	(.L_24 - .L_23)


	//   ....[0]....
.L_23:
        /*54c8*/ 	.word	0x000004e0


	//   ....[1]....
        /*54cc*/ 	.word	0x00000500


	//   ....[2]....
        /*54d0*/ 	.word	0x00000600


	//----- nvinfo : EIATTR_COOP_GROUP_MASK_REGIDS
	.align		4
.L_24:
        /*54d4*/ 	.byte	0x04, 0x29
        /*54d6*/ 	.short	(.L_26 - .L_25)


	//   ....[0]....
.L_25:
        /*54d8*/ 	.word	0xffffffff


	//   ....[1]....
        /*54dc*/ 	.word	0xffffffff


	//   ....[2]....
        /*54e0*/ 	.word	0xffffffff


	//   ....[3]....
        /*54e4*/ 	.word	0xffffffff


	//   ....[4]....
        /*54e8*/ 	.word	0xffffffff


	//----- nvinfo : EIATTR_COOP_GROUP_INSTR_OFFSETS
	.align		4
.L_26:
        /*54ec*/ 	.byte	0x04, 0x28
        /*54ee*/ 	.short	(.L_28 - .L_27)


	//   ....[0]....
.L_27:
        /*54f0*/ 	.word	0x00000070


	//   ....[1]....
        /*54f4*/ 	.word	0x00000080


	//   ....[2]....
        /*54f8*/ 	.word	0x000001a0


	//   ....[3]....
        /*54fc*/ 	.word	0x00000420


	//   ....[4]....
        /*5500*/ 	.word	0x00002710


	//----- nvinfo : EIATTR_REG_RECONFIG
	.align		4
.L_28:
        /*5504*/ 	.byte	0x01, 0x54
	.zero		2


	//----- nvinfo : EIATTR_MBARRIER_INSTR_OFFSETS
	.align		4
        /*5508*/ 	.byte	0x04, 0x39
        /*550a*/ 	.short	(.L_30 - .L_29)


	//   ....[0]....
.L_29:
        /*550c*/ 	.word	0x00000320
        /*5510*/ 	.word	0x000000ff
        /*5514*/ 	.word	0x00000000
        /*5518*/ 	.short	0x0100
        /*551a*/ 	.byte	0x09
	.zero		1


	//   ....[1]....
        /*551c*/ 	.word	0x00000330
        /*5520*/ 	.word	0x000000ff
        /*5524*/ 	.word	0x00000038
        /*5528*/ 	.short	0x0100
        /*552a*/ 	.byte	0x09
	.zero		1


	//   ....[2]....
        /*552c*/ 	.word	0x00000340
        /*5530*/ 	.word	0x000000ff
        /*5534*/ 	.word	0x00000008
        /*5538*/ 	.short	0x0100
        /*553a*/ 	.byte	0x09
	.zero		1


	//   ....[3]....
        /*553c*/ 	.word	0x00000350
        /*5540*/ 	.word	0x000000ff
        /*5544*/ 	.word	0x00000040
        /*5548*/ 	.short	0x0100
        /*554a*/ 	.byte	0x09
	.zero		1


	//   ....[4]....
        /*554c*/ 	.word	0x00000360
        /*5550*/ 	.word	0x000000ff
        /*5554*/ 	.word	0x00000010
        /*5558*/ 	.short	0x0100
        /*555a*/ 	.byte	0x09
	.zero		1


	//   ....[5]....
        /*555c*/ 	.word	0x00000370
        /*5560*/ 	.word	0x000000ff
        /*5564*/ 	.word	0x00000048
        /*5568*/ 	.short	0x0100
        /*556a*/ 	.byte	0x09
	.zero		1


	//   ....[6]....
        /*556c*/ 	.word	0x00000380
        /*5570*/ 	.word	0x000000ff
        /*5574*/ 	.word	0x00000018
        /*5578*/ 	.short	0x0100
        /*557a*/ 	.byte	0x09
	.zero		1


	//   ....[7]....
        /*557c*/ 	.word	0x00000390
        /*5580*/ 	.word	0x000000ff
        /*5584*/ 	.word	0x00000050
        /*5588*/ 	.short	0x0100
        /*558a*/ 	.byte	0x09
	.zero		1


	//   ....[8]....
        /*558c*/ 	.word	0x000003a0
        /*5590*/ 	.word	0x000000ff
        /*5594*/ 	.word	0x00000020
        /*5598*/ 	.short	0x0100
        /*559a*/ 	.byte	0x09
	.zero		1


	//   ....[9]....
        /*559c*/ 	.word	0x000003b0
        /*55a0*/ 	.word	0x000000ff
        /*55a4*/ 	.word	0x00000058
        /*55a8*/ 	.short	0x0100
        /*55aa*/ 	.byte	0x09
	.zero		1


	//   ....[10]....
        /*55ac*/ 	.word	0x000003c0
        /*55b0*/ 	.word	0x000000ff
        /*55b4*/ 	.word	0x00000028
        /*55b8*/ 	.short	0x0100
        /*55ba*/ 	.byte	0x09
	.zero		1


	//   ....[11]....
        /*55bc*/ 	.word	0x000003d0
        /*55c0*/ 	.word	0x000000ff
        /*55c4*/ 	.word	0x00000060
        /*55c8*/ 	.short	0x0100
        /*55ca*/ 	.byte	0x09
	.zero		1


	//   ....[12]....
        /*55cc*/ 	.word	0x000003e0
        /*55d0*/ 	.word	0x000000ff
        /*55d4*/ 	.word	0x00000030
        /*55d8*/ 	.short	0x0100
        /*55da*/ 	.byte	0x09
	.zero		1


	//   ....[13]....
        /*55dc*/ 	.word	0x000003f0
        /*55e0*/ 	.word	0x000000ff
        /*55e4*/ 	.word	0x00000068
        /*55e8*/ 	.short	0x0100
        /*55ea*/ 	.byte	0x09
	.zero		1


	//   ....[14]....
        /*55ec*/ 	.word	0x00000630
        /*55f0*/ 	.word	0x000000ff
        /*55f4*/ 	.word	0x00000080
        /*55f8*/ 	.short	0x0100
        /*55fa*/ 	.byte	0x06
	.zero		1


	//   ....[15]....
        /*55fc*/ 	.word	0x00000640
        /*5600*/ 	.word	0x000000ff
        /*5604*/ 	.word	0x00000088
        /*5608*/ 	.short	0x0100
        /*560a*/ 	.byte	0x06
	.zero		1


	//   ....[16]....
        /*560c*/ 	.word	0x00002b20
        /*5610*/ 	.word	0x000000ff
        /*5614*/ 	.word	0x00000000
        /*5618*/ 	.short	0x010a
        /*561a*/ 	.byte	0x07
	.zero		1


	//   ....[17]....
        /*561c*/ 	.word	0x00002b80
        /*5620*/ 	.word	0x000000ff
        /*5624*/ 	.word	0x00000000
        /*5628*/ 	.short	0x010a
        /*562a*/ 	.byte	0x07
	.zero		1


	//   ....[18]....
        /*562c*/ 	.word	0x00006340
        /*5630*/ 	.word	0x000000ff
        /*5634*/ 	.word	0x00000000
        /*5638*/ 	.short	0x010a
        /*563a*/ 	.byte	0x0f
	.zero		1


	//   ....[19]....
        /*563c*/ 	.word	0x00006380
        /*5640*/ 	.word	0x000000ff
        /*5644*/ 	.word	0x00000000
        /*5648*/ 	.short	0x010a
        /*564a*/ 	.byte	0x0f
	.zero		1


	//   ....[20]....
        /*564c*/ 	.word	0x0000afe0
        /*5650*/ 	.word	0x000000ff
        /*5654*/ 	.word	0x00000000
        /*5658*/ 	.short	0x0101
        /*565a*/ 	.byte	0x08
	.zero		1


	//   ....[21]....
        /*565c*/ 	.word	0x0000eab0
        /*5660*/ 	.word	0x000000ff
        /*5664*/ 	.word	0x00000000
        /*5668*/ 	.short	0x0101
        /*566a*/ 	.byte	0x06
	.zero		1


	//   ....[22]....
        /*566c*/ 	.word	0x00022600
        /*5670*/ 	.word	0x00000010
        /*5674*/ 	.word	0x00000038
        /*5678*/ 	.short	0x010a
        /*567a*/ 	.byte	0x3f
	.zero		1


	//   ....[23]....
        /*567c*/ 	.word	0x000229a0
        /*5680*/ 	.word	0x00000003
        /*5684*/ 	.word	0x00000088
        /*5688*/ 	.short	0x0101
        /*568a*/ 	.byte	0x3f
	.zero		1


	//   ....[24]....
        /*568c*/ 	.word	0x00023100
        /*5690*/ 	.word	0x00000003
        /*5694*/ 	.word	0x00000000
        /*5698*/ 	.short	0x010a
        /*569a*/ 	.byte	0x3f
	.zero		1


	//   ....[25]....
        /*569c*/ 	.word	0x00023190
        /*56a0*/ 	.word	0x00000003
        /*56a4*/ 	.word	0x00000000
        /*56a8*/ 	.short	0x010a
        /*56aa*/ 	.byte	0x3f
	.zero		1


	//   ....[26]....
        /*56ac*/ 	.word	0x00023220
        /*56b0*/ 	.word	0x00000003
        /*56b4*/ 	.word	0x00000000
        /*56b8*/ 	.short	0x010a
        /*56ba*/ 	.byte	0x3f
	.zero		1


	//   ....[27]....
        /*56bc*/ 	.word	0x000232b0
        /*56c0*/ 	.word	0x00000003
        /*56c4*/ 	.word	0x00000000
        /*56c8*/ 	.short	0x010a
        /*56ca*/ 	.byte	0x3f
	.zero		1


	//   ....[28]....
        /*56cc*/ 	.word	0x00023340
        /*56d0*/ 	.word	0x00000003
        /*56d4*/ 	.word	0x00000000
        /*56d8*/ 	.short	0x010a
        /*56da*/ 	.byte	0x3f
	.zero		1


	//   ....[29]....
        /*56dc*/ 	.word	0x000233d0
        /*56e0*/ 	.word	0x00000003
        /*56e4*/ 	.word	0x00000000
        /*56e8*/ 	.short	0x010a
        /*56ea*/ 	.byte	0x3f
	.zero		1


	//   ....[30]....
        /*56ec*/ 	.word	0x00023460
        /*56f0*/ 	.word	0x00000003
        /*56f4*/ 	.word	0x00000000
        /*56f8*/ 	.short	0x010a
        /*56fa*/ 	.byte	0x3f
	.zero		1


	//   ....[31]....
        /*56fc*/ 	.word	0x000234d0
        /*5700*/ 	.word	0x00000003
        /*5704*/ 	.word	0x00000000
        /*5708*/ 	.short	0x010a
        /*570a*/ 	.byte	0x3f
	.zero		1


	//   ....[32]....
        /*570c*/ 	.word	0x00023540
        /*5710*/ 	.word	0x00000000
        /*5714*/ 	.word	0x00000000
        /*5718*/ 	.short	0x010a
        /*571a*/ 	.byte	0x3f
	.zero		1


	//   ....[33]....
        /*571c*/ 	.word	0x00023620
        /*5720*/ 	.word	0x00000010
        /*5724*/ 	.word	0x00000038
        /*5728*/ 	.short	0x010a
        /*572a*/ 	.byte	0x3f
	.zero		1


	//   ....[34]....
        /*572c*/ 	.word	0x00023700
        /*5730*/ 	.word	0x00000003
        /*5734*/ 	.word	0x00000000
        /*5738*/ 	.short	0x010a
        /*573a*/ 	.byte	0x3f
	.zero		1


	//   ....[35]....
        /*573c*/ 	.word	0x00023750
        /*5740*/ 	.word	0x00000003
        /*5744*/ 	.word	0x00000000
        /*5748*/ 	.short	0x010a
        /*574a*/ 	.byte	0x3f
	.zero		1


	//   ....[36]....
        /*574c*/ 	.word	0x000237a0
        /*5750*/ 	.word	0x00000003
        /*5754*/ 	.word	0x00000000
        /*5758*/ 	.short	0x010a
        /*575a*/ 	.byte	0x3f
	.zero		1


	//   ....[37]....
        /*575c*/ 	.word	0x000237f0
        /*5760*/ 	.word	0x00000003
        /*5764*/ 	.word	0x00000000
        /*5768*/ 	.short	0x010a
        /*576a*/ 	.byte	0x3f
	.zero		1


	//   ....[38]....
        /*576c*/ 	.word	0x00023840
        /*5770*/ 	.word	0x00000003
        /*5774*/ 	.word	0x00000000
        /*5778*/ 	.short	0x010a
        /*577a*/ 	.byte	0x3f
	.zero		1


	//   ....[39]....
        /*577c*/ 	.word	0x00023890
        /*5780*/ 	.word	0x00000003
        /*5784*/ 	.word	0x00000000
        /*5788*/ 	.short	0x010a
        /*578a*/ 	.byte	0x3f
	.zero		1


	//----- nvinfo : EIATTR_NUM_MBARRIERS
	.align		4
.L_30:
        /*578c*/ 	.byte	0x03, 0x38
        /*578e*/ 	.short	0x0010


	//----- nvinfo : EIATTR_EXIT_INSTR_OFFSETS
	.align		4
        /*5790*/ 	.byte	0x04, 0x1c
        /*5792*/ 	.short	(.L_32 - .L_31)


	//   ....[0]....
.L_31:
        /*5794*/ 	.word	0x000006a0


	//   ....[1]....
        /*5798*/ 	.word	0x00001000


	//   ....[2]....
        /*579c*/ 	.word	0x00021c30


	//   ....[3]....
        /*57a0*/ 	.word	0x00022290


	//   ....[4]....
        /*57a4*/ 	.word	0x000234b0


	//----- nvinfo : EIATTR_MAX_THREADS
	.align		4
.L_32:
        /*57a8*/ 	.byte	0x04, 0x05
        /*57aa*/ 	.short	(.L_34 - .L_33)
.L_33:
        /*57ac*/ 	.word	0x00000180
        /*57b0*/ 	.word	0x00000001
        /*57b4*/ 	.word	0x00000001


	//----- nvinfo : EIATTR_CRS_STACK_SIZE
	.align		4
.L_34:
        /*57b8*/ 	.byte	0x04, 0x1e
        /*57ba*/ 	.short	(.L_36 - .L_35)
.L_35:
        /*57bc*/ 	.word	0x00000000


	//----- nvinfo : EIATTR_CBANK_PARAM_SIZE
	.align		4
.L_36:
        /*57c0*/ 	.byte	0x03, 0x19
        /*57c2*/ 	.short	0x0470


	//----- nvinfo : EIATTR_PARAM_CBANK
	.align		4
        /*57c4*/ 	.byte	0x04, 0x0a
        /*57c6*/ 	.short	(.L_38 - .L_37)
	.align		4
.L_37:
        /*57c8*/ 	.word	index@(.nv.constant0._ZN7cutlass13device_kernelINS_4gemm6kernel13GemmUniversalIN4cute5tupleIJiiiiEEENS1_10collective13CollectiveMmaINS1_37MainloopSm90TmaGmmaWarpSpecializedFP8ILi7ENS5_IJNS4_1CILi1EEESB_SB_EEENS1_35KernelTmaWarpSpecializedCooperativeEEENS5_IJNSA_ILi256EEESF_NSA_ILi32EEEEEENS_12float_e5m2_tENS5_IJlSB_lEEESI_SJ_NS4_8TiledMMAINS4_8MMA_AtomIJNS4_4SM904GMMA31MMA_64x256x32_F32E5M2E5M2_SS_TNILNSN_7ScaleInE1ELSP_1EEEEEENS4_6LayoutINS5_IJNSA_ILi2EEESB_SB_EEENS5_IJSB_NSA_ILi0EEESV_EEEEENS5_IJNS4_10UnderscoreESY_SY_EEEEENS4_13SM90_TMA_LOADENS4_14ComposedLayoutINS4_7SwizzleILi1ELi4ELi3EEENS4_18smem_ptr_flag_bitsILi8EEENSS_INS5_IJNSA_ILi8EEESG_EEENS5_IJSG_SB_EEEEEEEvNS4_8identityES11_S1B_vS1C_EENS_8epilogue10collective6detail29Sm90TmaWarpSpecializedAdapterINS1F_15DefaultEpilogueISI_SJ_SJ_NS1E_6thread17LinearCombinationISI_Li1EffLNS1J_9ScaleType4KindE0ELNS_15FloatRoundStyleE2ESI_EENS1_15EpilogueDefaultEEEEEvvEEEEvNT_6ParamsE)
        /*57cc*/ 	.short	0x0210
        /*57ce*/ 	.short	0x0470


	//----- nvinfo : EIATTR_SW_WAR
	.align		4
.L_38:
        /*57d0*/ 	.byte	0x04, 0x36
        /*57d2*/ 	.short	(.L_40 - .L_39)
.L_39:
        /*57d4*/ 	.word	0x00000008
.L_40:


//--------------------- .nv.callgraph             --------------------------
	.section	.nv.callgraph,"",@"SHT_CUDA_CALLGRAPH"
	.align	4
	.sectionentsize	8
	.align		4
        /*0000*/ 	.word	0x00000000
	.align		4
        /*0004*/ 	.word	0xffffffff
	.align		4
        /*0008*/ 	.word	0x00000000
	.align		4
        /*000c*/ 	.word	0xfffffffe
	.align		4
        /*0010*/ 	.word	0x00000000
	.align		4
        /*0014*/ 	.word	0xfffffffd
	.align		4
        /*0018*/ 	.word	0x00000000
	.align		4
        /*001c*/ 	.word	0xfffffffc


//--------------------- .nv.constant4             --------------------------
	.section	.nv.constant4,"a",@progbits
	.align	8
	.align		8
.nv.constant4:
        /*0000*/ 	.dword	_ZN40_INTERNAL_571b954e_4_k_cu_34a8997e_285284cuda3std3__45__cpo5beginE
	.align		8
        /*0008*/ 	.dword	_ZN40_INTERNAL_571b954e_4_k_cu_34a8997e_285284cuda3std3__45__cpo3endE
	.align		8
        /*0010*/ 	.dword	_ZN40_INTERNAL_571b954e_4_k_cu_34a8997e_285284cuda3std3__45__cpo6cbeginE
	.align		8
        /*0018*/ 	.dword	_ZN40_INTERNAL_571b954e_4_k_cu_34a8997e_285284cuda3std3__45__cpo4cendE
	.align		8
        /*0020*/ 	.dword	_ZN40_INTERNAL_571b954e_4_k_cu_34a8997e_285284cuda3std3__442_GLOBAL__N__571b954e_4_k_cu_34a8997e_285286ignoreE
	.align		8
        /*0028*/ 	.dword	_ZN40_INTERNAL_571b954e_4_k_cu_34a8997e_285284cuda3std3__419piecewise_constructE
	.align		8
        /*0030*/ 	.dword	_ZN40_INTERNAL_571b954e_4_k_cu_34a8997e_285284cuda3std3__48in_placeE
	.align		8
        /*0038*/ 	.dword	_ZN40_INTERNAL_571b954e_4_k_cu_34a8997e_285284cuda3std6ranges3__45__cpo4swapE
	.align		8
        /*0040*/ 	.dword	_ZN40_INTERNAL_571b954e_4_k_cu_34a8997e_285284cuda3std6ranges3__45__cpo9iter_moveE
	.align		8
        /*0048*/ 	.dword	_ZN40_INTERNAL_571b954e_4_k_cu_34a8997e_285284cute7productE
	.align		8
        /*0050*/ 	.dword	_ZN40_INTERNAL_571b954e_4_k_cu_34a8997e_285284cute1_E


//--------------------- .text._ZN7cutlass13device_kernelINS_4gemm6kernel13GemmUniversalIN4cute5tupleIJiiiiEEENS1_10collective13CollectiveMmaINS1_37MainloopSm90TmaGmmaWarpSpecializedFP8ILi7ENS5_IJNS4_1CILi1EEESB_SB_EEENS1_35KernelTmaWarpSpecializedCooperativeEEENS5_IJNSA_ILi256EEESF_NSA_ILi32EEEEEENS_12float_e5m2_tENS5_IJlSB_lEEESI_SJ_NS4_8TiledMMAINS4_8MMA_AtomIJNS4_4SM904GMMA31MMA_64x256x32_F32E5M2E5M2_SS_TNILNSN_7ScaleInE1ELSP_1EEEEEENS4_6LayoutINS5_IJNSA_ILi2EEESB_SB_EEENS5_IJSB_NSA_ILi0EEESV_EEEEENS5_IJNS4_10UnderscoreESY_SY_EEEEENS4_13SM90_TMA_LOADENS4_14ComposedLayoutINS4_7SwizzleILi1ELi4ELi3EEENS4_18smem_ptr_flag_bitsILi8EEENSS_INS5_IJNSA_ILi8EEESG_EEENS5_IJSG_SB_EEEEEEEvNS4_8identityES11_S1B_vS1C_EENS_8epilogue10collective6detail29Sm90TmaWarpSpecializedAdapterINS1F_15DefaultEpilogueISI_SJ_SJ_NS1E_6thread17LinearCombinationISI_Li1EffLNS1J_9ScaleType4KindE0ELNS_15FloatRoundStyleE2ESI_EENS1_15EpilogueDefaultEEEEEvvEEEEvNT_6ParamsE --------------------------
	.section	.text._ZN7cutlass13device_kernelINS_4gemm6kernel13GemmUniversalIN4cute5tupleIJiiiiEEENS1_10collective13CollectiveMmaINS1_37MainloopSm90TmaGmmaWarpSpecializedFP8ILi7ENS5_IJNS4_1CILi1EEESB_SB_EEENS1_35KernelTmaWarpSpecializedCooperativeEEENS5_IJNSA_ILi256EEESF_NSA_ILi32EEEEEENS_12float_e5m2_tENS5_IJlSB_lEEESI_SJ_NS4_8TiledMMAINS4_8MMA_AtomIJNS4_4SM904GMMA31MMA_64x256x32_F32E5M2E5M2_SS_TNILNSN_7ScaleInE1ELSP_1EEEEEENS4_6LayoutINS5_IJNSA_ILi2EEESB_SB_EEENS5_IJSB_NSA_ILi0EEESV_EEEEENS5_IJNS4_10UnderscoreESY_SY_EEEEENS4_13SM90_TMA_LOADENS4_14ComposedLayoutINS4_7SwizzleILi1ELi4ELi3EEENS4_18smem_ptr_flag_bitsILi8EEENSS_INS5_IJNSA_ILi8EEESG_EEENS5_IJSG_SB_EEEEEEEvNS4_8identityES11_S1B_vS1C_EENS_8epilogue10collective6detail29Sm90TmaWarpSpecializedAdapterINS1F_15DefaultEpilogueISI_SJ_SJ_NS1E_6thread17LinearCombinationISI_Li1EffLNS1J_9ScaleType4KindE0ELNS_15FloatRoundStyleE2ESI_EENS1_15EpilogueDefaultEEEEEvvEEEEvNT_6ParamsE,"ax",@progbits
	.align	128
.text._ZN7cutlass13device_kernelINS_4gemm6kernel13GemmUniversalIN4cute5tupleIJiiiiEEENS1_10collective13CollectiveMmaINS1_37MainloopSm90TmaGmmaWarpSpecializedFP8ILi7ENS5_IJNS4_1CILi1EEESB_SB_EEENS1_35KernelTmaWarpSpecializedCooperativeEEENS5_IJNSA_ILi256EEESF_NSA_ILi32EEEEEENS_12float_e5m2_tENS5_IJlSB_lEEESI_SJ_NS4_8TiledMMAINS4_8MMA_AtomIJNS4_4SM904GMMA31MMA_64x256x32_F32E5M2E5M2_SS_TNILNSN_7ScaleInE1ELSP_1EEEEEENS4_6LayoutINS5_IJNSA_ILi2EEESB_SB_EEENS5_IJSB_NSA_ILi0EEESV_EEEEENS5_IJNS4_10UnderscoreESY_SY_EEEEENS4_13SM90_TMA_LOADENS4_14ComposedLayoutINS4_7SwizzleILi1ELi4ELi3EEENS4_18smem_ptr_flag_bitsILi8EEENSS_INS5_IJNSA_ILi8EEESG_EEENS5_IJSG_SB_EEEEEEEvNS4_8identityES11_S1B_vS1C_EENS_8epilogue10collective6detail29Sm90TmaWarpSpecializedAdapterINS1F_15DefaultEpilogueISI_SJ_SJ_NS1E_6thread17LinearCombinationISI_Li1EffLNS1J_9ScaleType4KindE0ELNS_15FloatRoundStyleE2ESI_EENS1_15EpilogueDefaultEEEEEvvEEEEvNT_6ParamsE:
        .type           _ZN7cutlass13device_kernelINS_4gemm6kernel13GemmUniversalIN4cute5tupleIJiiiiEEENS1_10collective13CollectiveMmaINS1_37MainloopSm90TmaGmmaWarpSpecializedFP8ILi7ENS5_IJNS4_1CILi1EEESB_SB_EEENS1_35KernelTmaWarpSpecializedCooperativeEEENS5_IJNSA_ILi256EEESF_NSA_ILi32EEEEEENS_12float_e5m2_tENS5_IJlSB_lEEESI_SJ_NS4_8TiledMMAINS4_8MMA_AtomIJNS4_4SM904GMMA31MMA_64x256x32_F32E5M2E5M2_SS_TNILNSN_7ScaleInE1ELSP_1EEEEEENS4_6LayoutINS5_IJNSA_ILi2EEESB_SB_EEENS5_IJSB_NSA_ILi0EEESV_EEEEENS5_IJNS4_10UnderscoreESY_SY_EEEEENS4_13SM90_TMA_LOADENS4_14ComposedLayoutINS4_7SwizzleILi1ELi4ELi3EEENS4_18smem_ptr_flag_bitsILi8EEENSS_INS5_IJNSA_ILi8EEESG_EEENS5_IJSG_SB_EEEEEEEvNS4_8identityES11_S1B_vS1C_EENS_8epilogue10collective6detail29Sm90TmaWarpSpecializedAdapterINS1F_15DefaultEpilogueISI_SJ_SJ_NS1E_6thread17LinearCombinationISI_Li1EffLNS1J_9ScaleType4KindE0ELNS_15FloatRoundStyleE2ESI_EENS1_15EpilogueDefaultEEEEEvvEEEEvNT_6ParamsE,@function
        .size           _ZN7cutlass13device_kernelINS_4gemm6kernel13GemmUniversalIN4cute5tupleIJiiiiEEENS1_10collective13CollectiveMmaINS1_37MainloopSm90TmaGmmaWarpSpecializedFP8ILi7ENS5_IJNS4_1CILi1EEESB_SB_EEENS1_35KernelTmaWarpSpecializedCooperativeEEENS5_IJNSA_ILi256EEESF_NSA_ILi32EEEEEENS_12float_e5m2_tENS5_IJlSB_lEEESI_SJ_NS4_8TiledMMAINS4_8MMA_AtomIJNS4_4SM904GMMA31MMA_64x256x32_F32E5M2E5M2_SS_TNILNSN_7ScaleInE1ELSP_1EEEEEENS4_6LayoutINS5_IJNSA_ILi2EEESB_SB_EEENS5_IJSB_NSA_ILi0EEESV_EEEEENS5_IJNS4_10UnderscoreESY_SY_EEEEENS4_13SM90_TMA_LOADENS4_14ComposedLayoutINS4_7SwizzleILi1ELi4ELi3EEENS4_18smem_ptr_flag_bitsILi8EEENSS_INS5_IJNSA_ILi8EEESG_EEENS5_IJSG_SB_EEEEEEEvNS4_8identityES11_S1B_vS1C_EENS_8epilogue10collective6detail29Sm90TmaWarpSpecializedAdapterINS1F_15DefaultEpilogueISI_SJ_SJ_NS1E_6thread17LinearCombinationISI_Li1EffLNS1J_9ScaleType4KindE0ELNS_15FloatRoundStyleE2ESI_EENS1_15EpilogueDefaultEEEEEvvEEEEvNT_6ParamsE,(.L_x_591 - _ZN7cutlass13device_kernelINS_4gemm6kernel13GemmUniversalIN4cute5tupleIJiiiiEEENS1_10collective13CollectiveMmaINS1_37MainloopSm90TmaGmmaWarpSpecializedFP8ILi7ENS5_IJNS4_1CILi1EEESB_SB_EEENS1_35KernelTmaWarpSpecializedCooperativeEEENS5_IJNSA_ILi256EEESF_NSA_ILi32EEEEEENS_12float_e5m2_tENS5_IJlSB_lEEESI_SJ_NS4_8TiledMMAINS4_8MMA_AtomIJNS4_4SM904GMMA31MMA_64x256x32_F32E5M2E5M2_SS_TNILNSN_7ScaleInE1ELSP_1EEEEEENS4_6LayoutINS5_IJNSA_ILi2EEESB_SB_EEENS5_IJSB_NSA_ILi0EEESV_EEEEENS5_IJNS4_10UnderscoreESY_SY_EEEEENS4_13SM90_TMA_LOADENS4_14ComposedLayoutINS4_7SwizzleILi1ELi4ELi3EEENS4_18smem_ptr_flag_bitsILi8EEENSS_INS5_IJNSA_ILi8EEESG_EEENS5_IJSG_SB_EEEEEEEvNS4_8identityES11_S1B_vS1C_EENS_8epilogue10collective6detail29Sm90TmaWarpSpecializedAdapterINS1F_15DefaultEpilogueISI_SJ_SJ_NS1E_6thread17LinearCombinationISI_Li1EffLNS1J_9ScaleType4KindE0ELNS_15FloatRoundStyleE2ESI_EENS1_15EpilogueDefaultEEEEEvvEEEEvNT_6ParamsE)
        .other          _ZN7cutlass13device_kernelINS_4gemm6kernel13GemmUniversalIN4cute5tupleIJiiiiEEENS1_10collective13CollectiveMmaINS1_37MainloopSm90TmaGmmaWarpSpecializedFP8ILi7ENS5_IJNS4_1CILi1EEESB_SB_EEENS1_35KernelTmaWarpSpecializedCooperativeEEENS5_IJNSA_ILi256EEESF_NSA_ILi32EEEEEENS_12float_e5m2_tENS5_IJlSB_lEEESI_SJ_NS4_8TiledMMAINS4_8MMA_AtomIJNS4_4SM904GMMA31MMA_64x256x32_F32E5M2E5M2_SS_TNILNSN_7ScaleInE1ELSP_1EEEEEENS4_6LayoutINS5_IJNSA_ILi2EEESB_SB_EEENS5_IJSB_NSA_ILi0EEESV_EEEEENS5_IJNS4_10UnderscoreESY_SY_EEEEENS4_13SM90_TMA_LOADENS4_14ComposedLayoutINS4_7SwizzleILi1ELi4ELi3EEENS4_18smem_ptr_flag_bitsILi8EEENSS_INS5_IJNSA_ILi8EEESG_EEENS5_IJSG_SB_EEEEEEEvNS4_8identityES11_S1B_vS1C_EENS_8epilogue10collective6detail29Sm90TmaWarpSpecializedAdapterINS1F_15DefaultEpilogueISI_SJ_SJ_NS1E_6thread17LinearCombinationISI_Li1EffLNS1J_9ScaleType4KindE0ELNS_15FloatRoundStyleE2ESI_EENS1_15EpilogueDefaultEEEEEvvEEEEvNT_6ParamsE,@"STO_CUDA_ENTRY STV_DEFAULT"
_ZN7cutlass13device_kernelINS_4gemm6kernel13GemmUniversalIN4cute5tupleIJiiiiEEENS1_10collective13CollectiveMmaINS1_37MainloopSm90TmaGmmaWarpSpecializedFP8ILi7ENS5_IJNS4_1CILi1EEESB_SB_EEENS1_35KernelTmaWarpSpecializedCooperativeEEENS5_IJNSA_ILi256EEESF_NSA_ILi32EEEEEENS_12float_e5m2_tENS5_IJlSB_lEEESI_SJ_NS4_8TiledMMAINS4_8MMA_AtomIJNS4_4SM904GMMA31MMA_64x256x32_F32E5M2E5M2_SS_TNILNSN_7ScaleInE1ELSP_1EEEEEENS4_6LayoutINS5_IJNSA_ILi2EEESB_SB_EEENS5_IJSB_NSA_ILi0EEESV_EEEEENS5_IJNS4_10UnderscoreESY_SY_EEEEENS4_13SM90_TMA_LOADENS4_14ComposedLayoutINS4_7SwizzleILi1ELi4ELi3EEENS4_18smem_ptr_flag_bitsILi8EEENSS_INS5_IJNSA_ILi8EEESG_EEENS5_IJSG_SB_EEEEEEEvNS4_8identityES11_S1B_vS1C_EENS_8epilogue10collective6detail29Sm90TmaWarpSpecializedAdapterINS1F_15DefaultEpilogueISI_SJ_SJ_NS1E_6thread17LinearCombinationISI_Li1EffLNS1J_9ScaleType4KindE0ELNS_15FloatRoundStyleE2ESI_EENS1_15EpilogueDefaultEEEEEvvEEEEvNT_6ParamsE:
[----:B------:R-:W0:Y:S02]  /*0000*/  LDC R1, c[0x0][0x28] ;  /* 0x00000a00ff017b82 */ /* 0x000e240000000800 */
[----:B0-----:R-:W-:Y:S01]  /*0010*/  VIADD R1, R1, 0xfffff990 ;  /* 0xfffff99001017836 */ /* 0x001fe20000000000 */
[----:B------:R-:W0:Y:S01]  /*0020*/  S2R R2, SR_TID.X ;  /* 0x0000000000027919 */ /* 0x000e220000002100 */
[----:B------:R-:W-:Y:S01]  /*0030*/  ELECT P0, URZ, PT ;  /* 0x00000000003f782f */ /* 0x000fe20003800000 */
[----:B------:R-:W-:Y:S01]  /*0040*/  BSSY B0, `(.L_x_0) ;  /* 0x0000015000007945 */ /* 0x000fe20003800000 */
[--C-:B0-----:R-:W-:Y:S02]  /*0050*/  SHF.R.U32.HI R0, RZ, 0x5, R2.reuse ;  /* 0x00000005ff007819 */ /* 0x101fe40000011602 */
[----:B------:R-:W-:-:S03]  /*0060*/  SHF.R.U32.HI R2, RZ, 0x7, R2 ;  /* 0x00000007ff027819 */ /* 0x000fc60000011602 */
[----:B------:R-:W0:Y:S04]  /*0070*/  SHFL.IDX PT, R3, R0, RZ, 0x1f ;  /* 0x00001fff00037589 */ /* 0x000e2800000e0000 */
[----:B------:R-:W1:Y:S01]  /*0080*/  SHFL.IDX PT, R2, R2, RZ, 0x1f ;  /* 0x00001fff02027589 */ /* 0x000e6200000e0000 */
[----:B0-----:R-:W-:Y:S02]  /*0090*/  R2UR UR4, R3 ;  /* 0x00000000030472ca */ /* 0x001fe400000e0000 */
[----:B-1----:R-:W-:-:S11]  /*00a0*/  R2UR UR6, R2 ;  /* 0x00000000020672ca */ /* 0x002fd600000e0000 */
[----:B------:R-:W-:Y:S02]  /*00b0*/  USHF.R.S32.HI UR5, URZ, 0x1f, UR4 ;  /* 0x0000001f3f057899 */ /* 0x000fe40008011404 */
[----:B------:R-:W-:Y:S02]  /*00c0*/  ISETP.NE.OR P0, PT, RZ, UR4, !P0 ;  /* 0x00000004ff007c0c */ /* 0x000fe4000c705670 */
[----:B------:R-:W-:-:S04]  /*00d0*/  ULEA.HI UR5, UR5, UR4, URZ, 0x2 ;  /* 0x0000000405057291 */ /* 0x000fc8000f8f103f */
[----:B------:R-:W-:-:S04]  /*00e0*/  ULOP3.LUT UR5, UR5, 0xfffffffc, URZ, 0xc0, !UPT ;  /* 0xfffffffc05057892 */ /* 0x000fc8000f8ec03f */
[----:B------:R-:W-:-:S03]  /*00f0*/  UIADD3 UR8, UR4, -UR5, URZ ;  /* 0x8000000504087290 */ /* 0x000fc6000fffe03f */
[----:B------:R-:W-:Y:S09]  /*0100*/  @P0 BRA `(.L_x_1) ;  /* 0x0000000000200947 */ /* 0x000ff20003800000 */
[----:B------:R-:W-:Y:S02]  /*0110*/  ULDC.64 UR4, c[0x0][0x198] ;  /* 0x0000660000047ab9 */ /* 0x000fe40000000a00 */
[----:B------:R-:W-:Y:S02]  /*0120*/  UIADD3 UR10, UP0, UR4, 0xf0, URZ ;  /* 0x000000f0040a7890 */ /* 0x000fe4000ff1e03f */
[----:B------:R-:W-:Y:S02]  /*0130*/  UIADD3 UR4, UP1, UR4, 0x1f0, URZ ;  /* 0x000001f004047890 */ /* 0x000fe4000ff3e03f */
[----:B------:R-:W-:Y:S02]  /*0140*/  UIADD3.X UR11, URZ, UR5, URZ, UP0, !UPT ;  /* 0x000000053f0b7290 */ /* 0x000fe400087fe43f */
[----:B------:R-:W-:-:S07]  /*0150*/  UIADD3.X UR5, URZ, UR5, URZ, UP1, !UPT ;  /* 0x000000053f057290 */ /* 0x000fce0008ffe43f */
[----:B------:R0:W-:Y:S02]  /*0160*/  UTMACCTL.PF [UR10] ;  /* 0x000000000a0079b9 */ /* 0x0001e40008040000 */
[----:B------:R0:W-:Y:S02]  /*0170*/  UTMACCTL.PF [UR4] ;  /* 0x00000000040079b9 */ /* 0x0001e40008040000 */
[----:B0-----:R-:W-:Y:S01]  /*0180*/  NOP ;  /* 0x0000000000007918 */ /* 0x001fe20000000000 */
.L_x_1:
[----:B------:R-:W-:Y:S05]  /*0190*/  BSYNC B0 ;  /* 0x0000000000007941 */ /* 0x000fea0003800000 */
.L_x_0:
[----:B------:R-:W0:Y:S01]  /*01a0*/  SHFL.IDX PT, R2, R0, RZ, 0x1f ;  /* 0x00001fff00027589 */ /* 0x000e2200000e0000 */
[----:B------:R-:W-:Y:S01]  /*01b0*/  UISETP.NE.AND UP0, UPT, UR8, 0x3, UPT ;  /* 0x000000030800788c */ /* 0x000fe2000bf05270 */
[----:B------:R-:W-:Y:S01]  /*01c0*/  ISETP.NE.AND P1, PT, RZ, UR6, PT ;  /* 0x00000006ff007c0c */ /* 0x000fe2000bf25270 */
[----:B------:R-:W-:Y:S02]  /*01d0*/  UIADD3 UR10, UR6, -0x1, URZ ;  /* 0xffffffff060a7890 */ /* 0x000fe4000fffe03f */
[----:B------:R-:W-:Y:S02]  /*01e0*/  UISETP.EQ.OR UP0, UPT, UR8, URZ, !UP0 ;  /* 0x0000003f0800728c */ /* 0x000fe4000c702670 */
[----:B------:R-:W-:Y:S02]  /*01f0*/  UISETP.GE.U32.AND UP1, UPT, UR10, 0x2, UPT ;  /* 0x000000020a00788c */ /* 0x000fe4000bf26070 */
[----:B------:R-:W-:-:S04]  /*0200*/  UISETP.EQ.AND UP0, UPT, UR6, URZ, UP0 ;  /* 0x0000003f0600728c */ /* 0x000fc80008702270 */
[----:B------:R-:W-:-:S04]  /*0210*/  USEL UR13, URZ, 0x1, !UP0 ;  /* 0x000000013f0d7887 */ /* 0x000fc8000c000000 */
[----:B------:R-:W-:Y:S01]  /*0220*/  USEL UR13, UR13, 0x2, UP1 ;  /* 0x000000020d0d7887 */ /* 0x000fe20008800000 */
[----:B0-----:R-:W-:-:S13]  /*0230*/  ISETP.NE.AND P0, PT, R2, RZ, PT ;  /* 0x000000ff0200720c */ /* 0x001fda0003f05270 */
[----:B------:R-:W-:Y:S05]  /*0240*/  @P0 BRA `(.L_x_2) ;  /* 0x0000000000700947 */ /* 0x000fea0003800000 */
[----:B------:R-:W0:Y:S01]  /*0250*/  S2UR UR9, SR_CgaCtaId ;  /* 0x00000000000979c3 */ /* 0x000e220000008800 */
[----:B------:R-:W-:Y:S01]  /*0260*/  UMOV UR4, 0x400 ;  /* 0x0000040000047882 */ /* 0x000fe20000000000 */
[----:B------:R-:W-:Y:S01]  /*0270*/  UMOV UR5, 0x1 ;  /* 0x0000000100057882 */ /* 0x000fe20000000000 */
[----:B------:R-:W-:Y:S01]  /*0280*/  UMOV UR6, 0x100 ;  /* 0x0000010000067882 */ /* 0x000fe20000000000 */
[----:B------:R-:W-:Y:S01]  /*0290*/  ELECT P0, URZ, PT ;  /* 0x00000000003f782f */ /* 0x000fe20003800000 */
[----:B------:R-:W-:-:S04]  /*02a0*/  UIADD3 UR6, -UR6, 0x100000, URZ ;  /* 0x0010000006067890 */ /* 0x000fc8000fffe13f */
[----:B------:R-:W-:Y:S02]  /*02b0*/  USHF.L.U32 UR7, UR6, 0xb, URZ ;  /* 0x0000000b06077899 */ /* 0x000fe4000800063f */
[----:B------:R-:W-:Y:S02]  /*02c0*/  USHF.L.U32 UR6, UR6, 0x1, URZ ;  /* 0x0000000106067899 */ /* 0x000fe4000800063f */
[----:B0-----:R-:W-:Y:S02]  /*02d0*/  ULEA UR9, UR9, UR4, 0x18 ;  /* 0x0000000409097291 */ /* 0x001fe4000f8ec03f */
[----:B------:R-:W-:-:S04]  /*02e0*/  UIADD3 UR4, -UR5, 0x100000, URZ ;  /* 0x0010000005047890 */ /* 0x000fc8000fffe13f */
[----:B------:R-:W-:Y:S02]  /*02f0*/  USHF.L.U32 UR5, UR4, 0xb, URZ ;  /* 0x0000000b04057899 */ /* 0x000fe4000800063f */
[----:B------:R-:W-:Y:S01]  /*0300*/  USHF.L.U32 UR4, UR4, 0x1, URZ ;  /* 0x0000000104047899 */ /* 0x000fe2000800063f */
[----:B------:R-:W0:Y:S11]  /*0310*/  FENCE.VIEW.ASYNC.S ;  /* 0x00000000000073c6 */ /* 0x000e360000000000 */
[----:B0-----:R0:W1:Y:S01]  /*0320*/  SYNCS.EXCH.64 URZ, [UR9], UR4 ;  /* 0x00000004093f75b2 */ /* 0x0010620008000100 */
[----:B------:R0:W2:Y:S01]  /*0330*/  SYNCS.EXCH.64 URZ, [UR9+0x38], UR6 ;  /* 0x00003806093f75b2 */ /* 0x0000a20008000100 */
[----:B------:R0:W3:Y:S01]  /*0340*/  SYNCS.EXCH.64 URZ, [UR9+0x8], UR4 ;  /* 0x00000804093f75b2 */ /* 0x0000e20008000100 */
[----:B------:R0:W4:Y:S01]  /*0350*/  SYNCS.EXCH.64 URZ, [UR9+0x40], UR6 ;  /* 0x00004006093f75b2 */ /* 0x0001220008000100 */
[----:B------:R0:W0:Y:S01]  /*0360*/  SYNCS.EXCH.64 URZ, [UR9+0x10], UR4 ;  /* 0x00001004093f75b2 */ /* 0x0000220008000100 */
        /* <DEDUP_REMOVED lines=9> */
[----:B------:R-:W-:Y:S01]  /*0400*/  NOP ;  /* 0x0000000000007918 */ /* 0x000fe20000000000 */
.L_x_2:
[----:B------:R-:W5:Y:S01]  /*0410*/  LDC R2, c[0x0][0x65c] ;  /* 0x00019700ff027b82 */ /* 0x000f620000000800 */
[----:B------:R-:W1:Y:S01]  /*0420*/  SHFL.IDX PT, R0, R0, RZ, 0x1f ;  /* 0x00001fff00007589 */ /* 0x000e6200000e0000 */
[----:B------:R-:W-:Y:S01]  /*0430*/  ELECT P0, URZ, PT ;  /* 0x00000000003f782f */ /* 0x000fe20003800000 */
[----:B------:R-:W-:Y:S01]  /*0440*/  IMAD.MOV.U32 R3, RZ, RZ, RZ ;  /* 0x000000ffff037224 */ /* 0x000fe200078e00ff */
[----:B0-----:R-:W-:Y:S01]  /*0450*/  UMOV UR4, 0x20 ;  /* 0x0000002000047882 */ /* 0x001fe20000000000 */
[----:B------:R-:W0:Y:S01]  /*0460*/  S2R R11, SR_CTAID.Y ;  /* 0x00000000000b7919 */ /* 0x000e220000002600 */
[----:B------:R-:W-:Y:S01]  /*0470*/  NOP ;  /* 0x0000000000007918 */ /* 0x000fe20000000000 */
[----:B------:R-:W-:Y:S01]  /*0480*/  NOP ;  /* 0x0000000000007918 */ /* 0x000fe20000000000 */
[----:B-----5:R-:W-:Y:S02]  /*0490*/  ISETP.NE.AND P4, PT, R2, 0x1, PT ;  /* 0x000000010200780c */ /* 0x020fe40003f85270 */
[----:B------:R-:W5:Y:S01]  /*04a0*/  S2R R2, SR_CTAID.X ;  /* 0x0000000000027919 */ /* 0x000f620000002500 */
[----:B-1----:R-:W-:-:S10]  /*04b0*/  ISETP.NE.OR P0, PT, R0, RZ, !P0 ;  /* 0x000000ff0000720c */ /* 0x002fd40004705670 */
[----:B------:R-:W5:Y:S01]  /*04c0*/  @P4 LDC R7, c[0x0][0x10] ;  /* 0x00000400ff074b82 */ /* 0x000f620000000800 */
[----:B0-----:R-:W-:Y:S02]  /*04d0*/  @P4 IMAD.MOV.U32 R4, RZ, RZ, R11 ;  /* 0x000000ffff044224 */ /* 0x001fe400078e000b */
[----:B------:R-:W-:Y:S01]  /*04e0*/  VOTEU.ALL UP0, P0 ;  /* 0x00000000003f7886 */ /* 0x000fe20000000000 */
[----:B------:R-:W-:Y:S01]  /*04f0*/  @P4 IMAD.MOV.U32 R5, RZ, RZ, RZ ;  /* 0x000000ffff054224 */ /* 0x000fe200078e00ff */
[----:B------:R-:W-:Y:S01]  /*0500*/  VOTEU.ALL UP1, P0 ;  /* 0x00000000003f7886 */ /* 0x000fe20000020000 */
[----:B------:R-:W-:Y:S02]  /*0510*/  @P4 IMAD.MOV.U32 R13, RZ, RZ, RZ ;  /* 0x000000ffff0d4224 */ /* 0x000fe400078e00ff */
[----:B------:R-:W0:Y:S01]  /*0520*/  @!P4 LDC R9, c[0x0][0xc] ;  /* 0x00000300ff09cb82 */ /* 0x000e220000000800 */
[----:B------:R-:W-:Y:S01]  /*0530*/  @!UP0 UMOV UR6, 0x400 ;  /* 0x0000040000068882 */ /* 0x000fe20000000000 */
[----:B------:R-:W-:-:S04]  /*0540*/  @!UP0 UIADD3 UR4, -UR4, 0x100000, URZ ;  /* 0x0010000004048890 */ /* 0x000fc8000fffe13f */
[----:B------:R-:W-:Y:S02]  /*0550*/  @!UP0 USHF.L.U32 UR5, UR4, 0xb, URZ ;  /* 0x0000000b04058899 */ /* 0x000fe4000800063f */
[----:B------:R-:W-:Y:S01]  /*0560*/  @!UP0 USHF.L.U32 UR4, UR4, 0x1, URZ ;  /* 0x0000000104048899 */ /* 0x000fe2000800063f */
[----:B------:R-:W1:Y:S01]  /*0570*/  @!UP0 S2UR UR7, SR_CgaCtaId ;  /* 0x00000000000789c3 */ /* 0x000e620000008800 */
[----:B-----5:R-:W-:-:S04]  /*0580*/  @P4 IMAD.WIDE.U32 R6, R2, R7, R4 ;  /* 0x0000000702064225 */ /* 0x020fc800078e0004 */
[----:B------:R-:W-:Y:S02]  /*0590*/  @P4 IMAD.MOV.U32 R10, RZ, RZ, R6 ;  /* 0x000000ffff0a4224 */ /* 0x000fe400078e0006 */
[----:B------:R-:W-:Y:S02]  /*05a0*/  @P4 IMAD.IADD R14, R7, 0x1, R13 ;  /* 0x00000001070e4824 */ /* 0x000fe400078e020d */
[----:B0-----:R-:W-:-:S04]  /*05b0*/  @!P4 IMAD.WIDE.U32 R4, R9, R11, R2 ;  /* 0x0000000b0904c225 */ /* 0x001fc800078e0002 */
[----:B------:R-:W-:Y:S02]  /*05c0*/  @!P4 IMAD.MOV.U32 R10, RZ, RZ, R4 ;  /* 0x000000ffff0ac224 */ /* 0x000fe400078e0004 */
[----:B------:R-:W-:Y:S01]  /*05d0*/  @!P4 IMAD.MOV.U32 R14, RZ, RZ, R5 ;  /* 0x000000ffff0ec224 */ /* 0x000fe200078e0005 */
[----:B-1----:R-:W-:Y:S02]  /*05e0*/  @!UP0 ULEA UR6, UR7, UR6, 0x18 ;  /* 0x0000000607068291 */ /* 0x002fe4000f8ec03f */
[----:B------:R0:W-:Y:S01]  /*05f0*/  STL [R1+0x45c], R10 ;  /* 0x00045c0a01007387 */ /* 0x0001e20000100800 */
[----:B------:R-:W-:-:S03]  /*0600*/  VOTEU.ALL UP0, P0 ;  /* 0x00000000003f7886 */ /* 0x000fc60000000000 */
[----:B------:R0:W-:Y:S04]  /*0610*/  STL [R1+0x458], R14 ;  /* 0x0004580e01007387 */ /* 0x0001e80000100800 */
[----:B------:R-:W1:Y:S02]  /*0620*/  FENCE.VIEW.ASYNC.S ;  /* 0x00000000000073c6 */ /* 0x000e640000000000 */
[----:B-1----:R0:W2:Y:S01]  /*0630*/  @!UP0 SYNCS.EXCH.64 URZ, [UR6+0x80], UR4 ;  /* 0x00008004063f85b2 */ /* 0x0020a20008000100 */
[----:B------:R0:W2:Y:S01]  /*0640*/  @!UP1 SYNCS.EXCH.64 URZ, [UR6+0x88], UR4 ;  /* 0x00008804063f95b2 */ /* 0x0000a20008000100 */
[----:B------:R-:W-:Y:S01]  /*0650*/  NOP ;  /* 0x0000000000007918 */ /* 0x000fe20000000000 */
[----:B--234-:R-:W-:Y:S06]  /*0660*/  BAR.SYNC.DEFER_BLOCKING 0x0 ;  /* 0x0000000000007b1d */ /* 0x01cfec0000010000 */
[----:B0-----:R-:W-:Y:S05]  /*0670*/  @!P1 BRA `(.L_x_3) ;  /* 0x0000021400709947 */ /* 0x001fea0003800000 */
[----:B------:R-:W-:-:S06]  /*0680*/  UISETP.GT.U32.AND UP0, UPT, UR10, 0x1, UPT ;  /* 0x000000010a00788c */ /* 0x000fcc000bf04070 */
[----:B------:R-:W-:-:S13]  /*0690*/  PLOP3.LUT P0, PT, PT, PT, UP0, 0x80, 0x0 ;  /* 0x000000000000781c */ /* 0x000fda0003f0f008 */
[----:B------:R-:W-:Y:S05]  /*06a0*/  @P0 EXIT ;  /* 0x000000000000094d */ /* 0x000fea0003800000 */
[----:B------:R-:W-:Y:S01]  /*06b0*/  IMAD.MOV.U32 R5, RZ, RZ, -0x1 ;  /* 0xffffffffff057424 */ /* 0x000fe200078e00ff */
[----:B------:R-:W-:Y:S01]  /*06c0*/  ULDC.64 UR4, c[0x0][0x650] ;  /* 0x0001940000047ab9 */ /* 0x000fe20000000a00 */
[----:B------:R-:W-:Y:S01]  /*06d0*/  IMAD.MOV.U32 R4, RZ, RZ, -0x1 ;  /* 0xffffffffff047424 */ /* 0x000fe200078e00ff */
[----:B------:R-:W-:Y:S01]  /*06e0*/  ISETP.GE.U32.AND P0, PT, R10, UR4, PT ;  /* 0x000000040a007c0c */ /* 0x000fe2000bf06070 */
[----:B------:R-:W-:Y:S01]  /*06f0*/  UMOV UR10, 0xffffffff ;  /* 0xffffffff000a7882 */ /* 0x000fe20000000000 */
[----:B------:R0:W-:Y:S01]  /*0700*/  STL [R1+0x464], R5 ;  /* 0x0004640501007387 */ /* 0x0001e20000100800 */
[----:B------:R-:W-:Y:S02]  /*0710*/  PRMT R0, RZ, 0x7610, R0 ;  /* 0x00007610ff007816 */ /* 0x000fe40000000000 */
[----:B------:R-:W-:Y:S01]  /*0720*/  ISETP.GE.U32.AND.EX P0, PT, R14, UR5, PT, P0 ;  /* 0x000000050e007c0c */ /* 0x000fe2000bf06100 */
[----:B------:R0:W-:-:S12]  /*0730*/  STL [R1+0x460], R4 ;  /* 0x0004600401007387 */ /* 0x0001d80000100800 */
[----:B0-----:R-:W-:Y:S05]  /*0740*/  @P0 BRA `(.L_x_4) ;  /* 0x00000004006c0947 */ /* 0x001fea0003800000 */
[----:B------:R-:W-:Y:S01]  /*0750*/  ULDC.64 UR14, c[0x0][0x628] ;  /* 0x00018a00000e7ab9 */ /* 0x000fe20000000a00 */
[----:B------:R-:W0:Y:S01]  /*0760*/  LDC.64 R12, c[0x0][0x620] ;  /* 0x00018800ff0c7b82 */ /* 0x000e220000000a00 */
[----:B------:R-:W-:Y:S01]  /*0770*/  ISETP.NE.U32.AND P0, PT, RZ, UR14, PT ;  /* 0x0000000eff007c0c */ /* 0x000fe2000bf05070 */
[----:B------:R-:W-:Y:S01]  /*0780*/  ULDC UR11, c[0x0][0x630] ;  /* 0x00018c00000b7ab9 */ /* 0x000fe20000000800 */
[----:B------:R-:W-:Y:S02]  /*0790*/  R2UR UR4, R10 ;  /* 0x000000000a0472ca */ /* 0x000fe400000e0000 */
[----:B------:R-:W-:Y:S02]  /*07a0*/  ISETP.NE.AND.EX P0, PT, RZ, UR15, PT, P0 ;  /* 0x0000000fff007c0c */ /* 0x000fe4000bf05300 */
[----:B------:R-:W-:-:S11]  /*07b0*/  R2UR UR5, R14 ;  /* 0x000000000e0572ca */ /* 0x000fd600000e0000 */
[----:B------:R-:W-:Y:S05]  /*07c0*/  @!P0 BRA `(.L_x_5) ;  /* 0x0000000000308947 */ /* 0x000fea0003800000 */
[----:B------:R-:W-:Y:S01]  /*07d0*/  R2UR UR4, R10 ;  /* 0x000000000a0472ca */ /* 0x000fe200000e0000 */
[----:B------:R-:W-:Y:S01]  /*07e0*/  ULDC UR8, c[0x0][0x634] ;  /* 0x00018d0000087ab9 */ /* 0x000fe20000000800 */
[----:B------:R-:W-:-:S11]  /*07f0*/  R2UR UR10, R14 ;  /* 0x000000000e0a72ca */ /* 0x000fd600000e0000 */
[----:B------:R-:W-:-:S04]  /*0800*/  UIADD3 UR8, UP0, UR4, UR8, URZ ;  /* 0x0000000804087290 */ /* 0x000fc8000ff1e03f */
[----:B------:R-:W-:-:S04]  /*0810*/  UIADD3.X UR10, URZ, UR10, URZ, UP0, !UPT ;  /* 0x0000000a3f0a7290 */ /* 0x000fc800087fe43f */
[----:B------:R-:W-:-:S04]  /*0820*/  UIMAD.WIDE.U32 UR4, UR10, UR14, URZ ;  /* 0x0000000e0a0472a5 */ /* 0x000fc8000f8e003f */
[----:B------:R-:W-:Y:S02]  /*0830*/  UIMAD.WIDE.U32 UR6, UP0, UR8, UR15, UR4 ;  /* 0x0000000f080672a5 */ /* 0x000fe4000f800004 */
[----:B------:R-:W-:Y:S02]  /*0840*/  UIMAD.WIDE.U32 UR4, UR8, UR14, URZ ;  /* 0x0000000e080472a5 */ /* 0x000fe4000f8e003f */
[----:B------:R-:W-:Y:S02]  /*0850*/  UIADD3.X UR9, URZ, URZ, URZ, UP0, !UPT ;  /* 0x0000003f3f097290 */ /* 0x000fe400087fe43f */
[----:B------:R-:W-:Y:S01]  /*0860*/  UIADD3 URZ, UP0, UR5, UR6, URZ ;  /* 0x00000006053f7290 */ /* 0x000fe2000ff1e03f */
[----:B------:R-:W-:-:S03]  /*0870*/  UMOV UR8, UR7 ;  /* 0x0000000700087c82 */ /* 0x000fc60008000000 */
[----:B------:R-:W-:-:S12]  /*0880*/  UIMAD.WIDE.U32.X UR4, UR10, UR15, UR8, UP0 ;  /* 0x0000000f0a0472a5 */ /* 0x000fd800080e0408 */
.L_x_5:
[----:B------:R-:W-:Y:S01]  /*0890*/  USHF.R.U64 UR10, UR4, UR11, UR5 ;  /* 0x0000000b040a7299 */ /* 0x000fe20008001205 */
[----:B------:R-:W1:Y:S01]  /*08a0*/  LDC R8, c[0x0][0x618] ;  /* 0x00018600ff087b82 */ /* 0x000e620000000800 */
[----:B------:R-:W-:Y:S01]  /*08b0*/  USHF.R.U32.HI UR4, URZ, UR11, UR5 ;  /* 0x0000000b3f047299 */ /* 0x000fe20008011605 */
[----:B------:R-:W-:Y:S01]  /*08c0*/  I2FP.F32.U32 R0, R2 ;  /* 0x0000000200007245 */ /* 0x000fe20000201000 */
[----:B------:R-:W-:Y:S01]  /*08d0*/  IMAD.MOV.U32 R4, RZ, RZ, R10 ;  /* 0x000000ffff047224 */ /* 0x000fe200078e000a */
[----:B------:R-:W-:Y:S01]  /*08e0*/  ULDC UR5, c[0x0][0x150] ;  /* 0x0000540000057ab9 */ /* 0x000fe20000000800 */
[----:B------:R-:W-:Y:S01]  /*08f0*/  IADD3 R7, P0, RZ, -UR10, RZ ;  /* 0x8000000aff077c10 */ /* 0x000fe2000ff1e0ff */
[----:B------:R-:W-:Y:S02]  /*0900*/  IMAD.MOV.U32 R5, RZ, RZ, R14 ;  /* 0x000000ffff057224 */ /* 0x000fe400078e000e */
[----:B------:R-:W-:Y:S01]  /*0910*/  FMUL R0, R0, UR5 ;  /* 0x0000000500007c20 */ /* 0x000fe20008400000 */
[----:B------:R-:W2:Y:S01]  /*0920*/  LDC.64 R20, c[0x0][0x640] ;  /* 0x00019000ff147b82 */ /* 0x000ea20000000a00 */
[----:B------:R-:W-:Y:S01]  /*0930*/  IMAD.X R9, RZ, RZ, ~UR4, P0 ;  /* 0x80000004ff097e24 */ /* 0x000fe200080e06ff */
[----:B------:R-:W-:Y:S01]  /*0940*/  ULDC UR4, c[0x0][0x154] ;  /* 0x0000550000047ab9 */ /* 0x000fe20000000800 */
[----:B0-----:R-:W-:-:S02]  /*0950*/  IMAD.WIDE.U32 R4, R7, R12, R4 ;  /* 0x0000000c07047225 */ /* 0x001fc400078e0004 */
[----:B------:R-:W0:Y:S03]  /*0960*/  F2I.U32.TRUNC.NTZ R0, R0 ;  /* 0x0000000000007305 */ /* 0x000e26000020f000 */
[----:B------:R-:W3:Y:S01]  /*0970*/  LDC R3, c[0x0][0x144] ;  /* 0x00005100ff037b82 */ /* 0x000ee20000000800 */
[----:B------:R-:W-:-:S04]  /*0980*/  IMAD R6, R9, R12, RZ ;  /* 0x0000000c09067224 */ /* 0x000fc800078e02ff */
[----:B------:R-:W-:-:S03]  /*0990*/  IMAD R7, R7, R13, R6 ;  /* 0x0000000d07077224 */ /* 0x000fc600078e0206 */
[----:B------:R-:W4:Y:S01]  /*09a0*/  LDC R10, c[0x0][0x608] ;  /* 0x00018200ff0a7b82 */ /* 0x000f220000000800 */
[----:B------:R-:W-:Y:S02]  /*09b0*/  IMAD.IADD R5, R5, 0x1, R7 ;  /* 0x0000000105057824 */ /* 0x000fe400078e0207 */
[----:B------:R-:W-:Y:S02]  /*09c0*/  IMAD.MOV.U32 R7, RZ, RZ, -0x1 ;  /* 0xffffffffff077424 */ /* 0x000fe400078e00ff */
[----:B0-----:R-:W-:Y:S01]  /*09d0*/  IMAD.MOV R6, RZ, RZ, -R0 ;  /* 0x000000ffff067224 */ /* 0x001fe200078e0a00 */
[----:B-1----:R-:W-:Y:S02]  /*09e0*/  SHF.R.U64 R14, R4, R8, R5 ;  /* 0x00000008040e7219 */ /* 0x002fe40000001205 */
[----:B------:R-:W0:Y:S01]  /*09f0*/  LDC R18, c[0x0][0x658] ;  /* 0x00019600ff127b82 */ /* 0x000e220000000800 */
[----:B------:R-:W-:Y:S02]  /*0a00*/  I2FP.F32.U32 R4, R11 ;  /* 0x0000000b00047245 */ /* 0x000fe40000201000 */
[----:B--2---:R-:W-:-:S02]  /*0a10*/  ISETP.NE.U32.AND P0, PT, R20, RZ, PT ;  /* 0x000000ff1400720c */ /* 0x004fc40003f05070 */
[----:B------:R-:W-:Y:S01]  /*0a20*/  SHF.R.U32.HI R5, RZ, R8, R5 ;  /* 0x00000008ff057219 */ /* 0x000fe20000011605 */
[----:B------:R-:W-:Y:S01]  /*0a30*/  FMUL R4, R4, UR4 ;  /* 0x0000000404047c20 */ /* 0x000fe20008400000 */
[----:B------:R-:W-:Y:S01]  /*0a40*/  ISETP.NE.AND.EX P0, PT, R21, RZ, PT, P0 ;  /* 0x000000ff1500720c */ /* 0x000fe20003f05300 */
[----:B------:R-:W1:Y:S01]  /*0a50*/  LDC R12, c[0x0][0x148] ;  /* 0x00005200ff0c7b82 */ /* 0x000e620000000800 */
[----:B---3--:R-:W-:-:S07]  /*0a60*/  IMAD R0, R3, R6, R2 ;  /* 0x0000000603007224 */ /* 0x008fce00078e0202 */
[----:B------:R-:W2:Y:S01]  /*0a70*/  LDC R16, c[0x0][0x600] ;  /* 0x00018000ff107b82 */ /* 0x000ea20000000800 */
[-CC-:B----4-:R-:W-:Y:S02]  /*0a80*/  SHF.R.U64 R22, R14, R10.reuse, R5.reuse ;  /* 0x0000000a0e167219 */ /* 0x190fe40000001205 */
[----:B------:R-:W-:Y:S01]  /*0a90*/  SHF.R.U32.HI R3, RZ, R10, R5 ;  /* 0x0000000aff037219 */ /* 0x000fe20000011605 */
[----:B------:R-:W-:Y:S01]  /*0aa0*/  IMAD.MOV.U32 R5, RZ, RZ, 0x1 ;  /* 0x00000001ff057424 */ /* 0x000fe200078e00ff */
[----:B------:R3:W4:Y:S03]  /*0ab0*/  F2I.U32.TRUNC.NTZ R10, R4 ;  /* 0x00000004000a7305 */ /* 0x000726000020f000 */
[----:B------:R-:W1:Y:S01]  /*0ac0*/  LDC R15, c[0x0][0x648] ;  /* 0x00019200ff0f7b82 */ /* 0x000e620000000800 */
[-C--:B0-----:R-:W-:Y:S02]  /*0ad0*/  SHF.L.U32 R2, R7, R18.reuse, RZ ;  /* 0x0000001207027219 */ /* 0x081fe400000006ff */
[----:B------:R-:W-:-:S02]  /*0ae0*/  SHF.R.U64 R24, R22, R18, R3 ;  /* 0x0000001216187219 */ /* 0x000fc40000001203 */
[----:B------:R-:W-:Y:S02]  /*0af0*/  LOP3.LUT R9, RZ, R2, RZ, 0x33, !PT ;  /* 0x00000002ff097212 */ /* 0x000fe400078e33ff */
[-C--:B------:R-:W-:Y:S01]  /*0b00*/  SHF.R.U32.HI R3, RZ, R18.reuse, R3 ;  /* 0x00000012ff037219 */ /* 0x080fe20000011603 */
[----:B------:R-:W0:Y:S01]  /*0b10*/  LDC R17, c[0x0][0x638] ;  /* 0x00018e00ff117b82 */ /* 0x000e220000000800 */
[----:B------:R-:W-:Y:S01]  /*0b20*/  SHF.L.U32 R8, R5, R18, RZ ;  /* 0x0000001205087219 */ /* 0x000fe200000006ff */
[----:B------:R-:W-:-:S06]  /*0b30*/  IMAD.MOV.U32 R2, RZ, RZ, R24 ;  /* 0x000000ffff027224 */ /* 0x000fcc00078e0018 */
[----:B------:R-:W0:Y:S01]  /*0b40*/  LDC R19, c[0x0][0x610] ;  /* 0x00018400ff137b82 */ /* 0x000e220000000800 */
[----:B---34-:R-:W-:Y:S05]  /*0b50*/  @!P0 BRA `(.L_x_6) ;  /* 0x0000000000288947 */ /* 0x018fea0003800000 */
[----:B------:R-:W3:Y:S02]  /*0b60*/  LDC R7, c[0x0][0x64c] ;  /* 0x00019300ff077b82 */ /* 0x000ee40000000800 */
[----:B---3--:R-:W-:-:S05]  /*0b70*/  IADD3 R7, P0, R24, R7, RZ ;  /* 0x0000000718077210 */ /* 0x008fca0007f1e0ff */
[----:B------:R-:W-:-:S04]  /*0b80*/  IMAD.X R13, RZ, RZ, R3, P0 ;  /* 0x000000ffff0d7224 */ /* 0x000fc800000e0603 */
[----:B------:R-:W-:-:S04]  /*0b90*/  IMAD.WIDE.U32 R2, R13, R20, RZ ;  /* 0x000000140d027225 */ /* 0x000fc800078e00ff */
[----:B------:R-:W-:-:S04]  /*0ba0*/  IMAD.WIDE.U32 R4, P0, R7, R21, R2 ;  /* 0x0000001507047225 */ /* 0x000fc80007800002 */
[----:B------:R-:W-:-:S04]  /*0bb0*/  IMAD.WIDE.U32 R2, R7, R20, RZ ;  /* 0x0000001407027225 */ /* 0x000fc800078e00ff */
[----:B------:R-:W-:Y:S01]  /*0bc0*/  IMAD.X R7, RZ, RZ, RZ, P0 ;  /* 0x000000ffff077224 */ /* 0x000fe200000e06ff */
[----:B------:R-:W-:Y:S01]  /*0bd0*/  IADD3 RZ, P0, R3, R4, RZ ;  /* 0x0000000403ff7210 */ /* 0x000fe20007f1e0ff */
[----:B------:R-:W-:-:S04]  /*0be0*/  IMAD.MOV.U32 R6, RZ, RZ, R5 ;  /* 0x000000ffff067224 */ /* 0x000fc800078e0005 */
[----:B------:R-:W-:-:S08]  /*0bf0*/  IMAD.WIDE.U32.X R2, R13, R21, R6, P0 ;  /* 0x000000150d027225 */ /* 0x000fd000000e0406 */
.L_x_6:
[----:B-1----:R-:W-:Y:S01]  /*0c00*/  SHF.R.U64 R2, R2, R15, R3 ;  /* 0x0000000f02027219 */ /* 0x002fe20000001203 */
[----:B--2---:R-:W-:Y:S01]  /*0c10*/  VIADD R3, R16, 0xffffffff ;  /* 0xffffffff10037836 */ /* 0x004fe20000000000 */
[----:B------:R-:W-:Y:S01]  /*0c20*/  LOP3.LUT R9, R22, R9, RZ, 0xc0, !PT ;  /* 0x0000000916097212 */ /* 0x000fe200078ec0ff */
[----:B------:R-:W-:Y:S02]  /*0c30*/  IMAD.MOV R10, RZ, RZ, -R10 ;  /* 0x000000ffff0a7224 */ /* 0x000fe400078e0a0a */
[----:B------:R-:W-:Y:S01]  /*0c40*/  IMAD.MOV R4, RZ, RZ, -R2 ;  /* 0x000000ffff047224 */ /* 0x000fe200078e0a02 */
[----:B------:R-:W-:Y:S01]  /*0c50*/  LOP3.LUT R14, R14, R3, RZ, 0xc0, !PT ;  /* 0x000000030e0e7212 */ /* 0x000fe200078ec0ff */
[----:B------:R-:W-:Y:S02]  /*0c60*/  @P4 IMAD R0, R12, R10, R11 ;  /* 0x0000000a0c004224 */ /* 0x000fe400078e020b */
[----:B------:R-:W-:Y:S02]  /*0c70*/  IMAD R9, R8, R2, R9 ;  /* 0x0000000208097224 */ /* 0x000fe400078e0209 */
[----:B0-----:R-:W-:-:S02]  /*0c80*/  IMAD R3, R4, R17, R24 ;  /* 0x0000001104037224 */ /* 0x001fc400078e0218 */
[----:B------:R-:W-:Y:S02]  /*0c90*/  IMAD R2, R9, R19, R0 ;  /* 0x0000001309027224 */ /* 0x000fe400078e0200 */
[----:B------:R-:W-:Y:S02]  /*0ca0*/  IMAD R3, R3, R16, R14 ;  /* 0x0000001003037224 */ /* 0x000fe400078e020e */
[----:B------:R-:W-:-:S03]  /*0cb0*/  IMAD.MOV.U32 R0, RZ, RZ, 0x1 ;  /* 0x00000001ff007424 */ /* 0x000fc600078e00ff */
[----:B------:R-:W-:Y:S02]  /*0cc0*/  SEL R4, R3, R2, !P4 ;  /* 0x0000000203047207 */ /* 0x000fe40006000000 */
[----:B------:R-:W-:-:S03]  /*0cd0*/  SEL R2, R2, R3, !P4 ;  /* 0x0000000302027207 */ /* 0x000fc60006000000 */
[----:B------:R0:W-:Y:S04]  /*0ce0*/  STL [R1+0x460], R4 ;  /* 0x0004600401007387 */ /* 0x0001e80000100800 */
[----:B------:R0:W-:Y:S02]  /*0cf0*/  STL [R1+0x464], R2 ;  /* 0x0004640201007387 */ /* 0x0001e40000100800 */
.L_x_4:
[----:B------:R-:W-:-:S08]  /*0d00*/  NOP ;  /* 0x0000000000007918 */ /* 0x000fd00000000000 */
[----:B------:R-:W1:Y:S02]  /*0d10*/  USETMAXREG.TRY_ALLOC.CTAPOOL UP0, 0xf0 ;  /* 0x000000f0000079c8 */ /* 0x000e640008000600 */
[----:B-1----:R-:W-:-:S13]  /*0d20*/  PLOP3.LUT P0, PT, PT, PT, UP0, 0x80, 0x0 ;  /* 0x000000000000781c */ /* 0x002fda0003f0f008 */
[----:B------:R-:W-:Y:S05]  /*0d30*/  @!P0 BRA `(.L_x_4) ;  /* 0xfffffffc00f08947 */ /* 0x000fea000383ffff */
[----:B------:R-:W-:Y:S01]  /*0d40*/  ULDC.64 UR4, c[0x0][0x598] ;  /* 0x0001660000047ab9 */ /* 0x000fe20000000a00 */
[----:B------:R-:W-:Y:S01]  /*0d50*/  ULDC.64 UR20, c[0x0][0x208] ;  /* 0x0000820000147ab9 */ /* 0x000fe20000000a00 */
[----:B------:R-:W-:-:S04]  /*0d60*/  ISETP.NE.U32.AND P0, PT, RZ, UR4, PT ;  /* 0x00000004ff007c0c */ /* 0x000fc8000bf05070 */
[----:B------:R-:W-:-:S13]  /*0d70*/  ISETP.NE.AND.EX P0, PT, RZ, UR5, PT, P0 ;  /* 0x00000005ff007c0c */ /* 0x000fda000bf05300 */
[----:B------:R-:W-:Y:S05]  /*0d80*/  @!P0 BRA `(.L_x_7) ;  /* 0x0000000000208947 */ /* 0x000fea0003800000 */
[----:B0-----:R-:W0:Y:S02]  /*0d90*/  LDC.64 R2, c[0x0][0x598] ;  /* 0x00016600ff027b82 */ /* 0x001e240000000a00 */
[----:B0-----:R-:W2:Y:S02]  /*0da0*/  LDG.E.64 R2, desc[UR20][R2.64] ;  /* 0x0000001402027981 */ /* 0x001ea4000c1e1b00 */
[----:B--2---:R-:W-:-:S04]  /*0db0*/  ISETP.NE.U32.AND P0, PT, R2, RZ, PT ;  /* 0x000000ff0200720c */ /* 0x004fc80003f05070 */
[----:B------:R-:W-:-:S13]  /*0dc0*/  ISETP.NE.AND.EX P0, PT, R3, RZ, PT, P0 ;  /* 0x000000ff0300720c */ /* 0x000fda0003f05300 */
[----:B------:R-:W-:Y:S05]  /*0dd0*/  @!P0 BRA `(.L_x_7) ;  /* 0x00000000000c8947 */ /* 0x000fea0003800000 */
[----:B------:R-:W2:Y:S02]  /*0de0*/  LD.E R2, desc[UR20][R2.64] ;  /* 0x0000001402027980 */ /* 0x000ea4000c101900 */
[----:B--2---:R-:W-:Y:S01]  /*0df0*/  R2UR UR22, R2 ;  /* 0x00000000021672ca */ /* 0x004fe200000e0000 */
[----:B------:R-:W-:-:S14]  /*0e00*/  BRA `(.L_x_8) ;  /* 0x0000000000247947 */ /* 0x000fdc0003800000 */
.L_x_7:
[----:B------:R-:W-:Y:S02]  /*0e10*/  ULDC.64 UR4, c[0x0][0x588] ;  /* 0x0001620000047ab9 */ /* 0x000fe40000000a00 */
[----:B------:R-:W-:-:S04]  /*0e20*/  ISETP.NE.U32.AND P0, PT, RZ, UR4, PT ;  /* 0x00000004ff007c0c */ /* 0x000fc8000bf05070 */
[----:B------:R-:W-:-:S13]  /*0e30*/  ISETP.NE.AND.EX P0, PT, RZ, UR5, PT, P0 ;  /* 0x00000005ff007c0c */ /* 0x000fda000bf05300 */
[----:B------:R-:W-:Y:S05]  /*0e40*/  @!P0 BRA `(.L_x_9) ;  /* 0x0000000000108947 */ /* 0x000fea0003800000 */
[----:B0-----:R-:W0:Y:S02]  /*0e50*/  LDC.64 R2, c[0x0][0x588] ;  /* 0x00016200ff027b82 */ /* 0x001e240000000a00 */
[----:B0-----:R-:W2:Y:S02]  /*0e60*/  LDG.E R2, desc[UR20][R2.64] ;  /* 0x0000001402027981 */ /* 0x001ea4000c1e1900 */
[----:B--2---:R-:W-:Y:S01]  /*0e70*/  R2UR UR22, R2 ;  /* 0x00000000021672ca */ /* 0x004fe200000e0000 */
[----:B------:R-:W-:-:S14]  /*0e80*/  BRA `(.L_x_8) ;  /* 0x0000000000047947 */ /* 0x000fdc0003800000 */
.L_x_9:
[----:B------:R-:W-:-:S05]  /*0e90*/  ULDC UR22, c[0x0][0x580] ;  /* 0x0001600000167ab9 */ /* 0x000fca0000000800 */
.L_x_8:
[----:B------:R-:W-:Y:S02]  /*0ea0*/  ULDC.64 UR4, c[0x0][0x5a0] ;  /* 0x0001680000047ab9 */ /* 0x000fe40000000a00 */
        /* <DEDUP_REMOVED lines=11> */
.L_x_10:
        /* <DEDUP_REMOVED lines=8> */
.L_x_12:
[----:B------:R-:W-:-:S05]  /*0fe0*/  ULDC UR23, c[0x0][0x584] ;  /* 0x0001610000177ab9 */ /* 0x000fca0000000800 */
.L_x_11:
[----:B------:R-:W-:-:S13]  /*0ff0*/  LOP3.LUT P0, RZ, R0, 0xff, RZ, 0xc0, !PT ;  /* 0x000000ff00ff7812 */ /* 0x000fda000780c0ff */
[----:B------:R-:W-:Y:S05]  /*1000*/  @!P0 EXIT ;  /* 0x000000000000894d */ /* 0x000fea0003800000 */
[----:B------:R-:W-:Y:S01]  /*1010*/  ULDC UR4, c[0x0][0x28c] ;  /* 0x0000a30000047ab9 */ /* 0x000fe20000000800 */
[----:B------:R-:W-:Y:S02]  /*1020*/  ULOP3.LUT UR24, UR13, 0x1, URZ, 0xfc, !UPT ;  /* 0x000000010d187892 */ /* 0x000fe4000f8efc3f */
[----:B------:R-:W-:-:S04]  /*1030*/  UIADD3 UR4, UR4, 0x1f, URZ ;  /* 0x0000001f04047890 */ /* 0x000fc8000fffe03f */
[----:B------:R-:W-:-:S04]  /*1040*/  USHF.R.S32.HI UR5, URZ, 0x1f, UR4 ;  /* 0x0000001f3f057899 */ /* 0x000fc80008011404 */
[----:B------:R-:W-:-:S03]  /*1050*/  ULEA.HI UR5, UR5, UR4, URZ, 0x5 ;  /* 0x0000000405057291 */ /* 0x000fc6000f8f283f */
[----:B------:R-:W-:Y:S01]  /*1060*/  UMOV UR4, URZ ;  /* 0x0000003f00047c82 */ /* 0x000fe20008000000 */
[----:B------:R-:W-:-:S03]  /*1070*/  USHF.R.S32.HI UR9, URZ, 0x5, UR5 ;  /* 0x000000053f097899 */ /* 0x000fc60008011405 */
[----:B------:R-:W-:-:S09]  /*1080*/  UMOV UR5, URZ ;  /* 0x0000003f00057c82 */ /* 0x000fd20008000000 */
.L_x_549:
[----:B------:R-:W-:Y:S01]  /*1090*/  STL [R1+0x454], RZ ;  /* 0x000454ff01007387 */ /* 0x000fe20000100800 */
[----:B-1----:R-:W1:Y:S01]  /*10a0*/  S2UR UR16, SR_CgaCtaId ;  /* 0x00000000001079c3 */ /* 0x002e620000008800 */
[----:B------:R-:W-:Y:S01]  /*10b0*/  UMOV UR15, 0x400 ;  /* 0x00000400000f7882 */ /* 0x000fe20000000000 */
[----:B------:R-:W-:Y:S01]  /*10c0*/  UMOV UR6, URZ ;  /* 0x0000003f00067c82 */ /* 0x000fe20008000000 */
[----:B------:R-:W-:Y:S01]  /*10d0*/  STL [R1+0x450], RZ ;  /* 0x000450ff01007387 */ /* 0x000fe20000100800 */
[----:B------:R-:W-:Y:S01]  /*10e0*/  UMOV UR7, URZ ;  /* 0x0000003f00077c82 */ /* 0x000fe20008000000 */
[----:B------:R-:W-:Y:S01]  /*10f0*/  UMOV UR8, URZ ;  /* 0x0000003f00087c82 */ /* 0x000fe20008000000 */
[----:B------:R-:W-:Y:S01]  /*1100*/  CS2R R236, SRZ ;  /* 0x0000000000ec7805 */ /* 0x000fe2000001ff00 */
[----:B------:R-:W-:Y:S01]  /*1110*/  STL [R1+0x44c], RZ ;  /* 0x00044cff01007387 */ /* 0x000fe20000100800 */
[----:B0-----:R-:W0:Y:S01]  /*1120*/  LDC R2, c[0x0][0x28c] ;  /* 0x0000a300ff027b82 */ /* 0x001e220000000800 */
[----:B------:R-:W-:-:S02]  /*1130*/  CS2R R234, SRZ ;  /* 0x0000000000ea7805 */ /* 0x000fc4000001ff00 */
[----:B------:R-:W-:Y:S01]  /*1140*/  CS2R R232, SRZ ;  /* 0x0000000000e87805 */ /* 0x000fe2000001ff00 */
[----:B------:R-:W-:Y:S01]  /*1150*/  STL [R1+0x448], RZ ;  /* 0x000448ff01007387 */ /* 0x000fe20000100800 */
[----:B------:R-:W-:Y:S02]  /*1160*/  CS2R R230, SRZ ;  /* 0x0000000000e67805 */ /* 0x000fe4000001ff00 */
[----:B------:R-:W-:Y:S02]  /*1170*/  CS2R R228, SRZ ;  /* 0x0000000000e47805 */ /* 0x000fe4000001ff00 */
[----:B------:R-:W-:Y:S01]  /*1180*/  CS2R R226, SRZ ;  /* 0x0000000000e27805 */ /* 0x000fe2000001ff00 */
[----:B------:R-:W-:Y:S01]  /*1190*/  STL [R1+0x444], RZ ;  /* 0x000444ff01007387 */ /* 0x000fe20000100800 */
[----:B------:R-:W-:Y:S02]  /*11a0*/  CS2R R224, SRZ ;  /* 0x0000000000e07805 */ /* 0x000fe4000001ff00 */
        /* <DEDUP_REMOVED lines=15> */
[----:B0-----:R-:W-:Y:S02]  /*12a0*/  ISETP.GE.AND P0, PT, R2, 0x1, PT ;  /* 0x000000010200780c */ /* 0x001fe40003f06270 */
        /* <DEDUP_REMOVED lines=131> */
[----:B------:R-:W-:-:S03]  /*1ae0*/  CS2R R150, SRZ ;  /* 0x0000000000967805 */ /* 0x000fc6000001ff00 */
[----:B------:R-:W-:Y:S04]  /*1af0*/  STL [R1+0x3ac], RZ ;  /* 0x0003acff01007387 */ /* 0x000fe80000100800 */
        /* <DEDUP_REMOVED lines=107> */
[----:B------:R-:W-:Y:S04]  /*21b0*/  STL [R1], RZ ;  /* 0x000000ff01007387 */ /* 0x000fe80000100800 */
        /* <DEDUP_REMOVED lines=39> */
[----:B------:R-:W-:Y:S01]  /*2430*/  STL [R1+0xa0], RZ ;  /* 0x0000a0ff01007387 */ /* 0x000fe20000100800 */
[----:B------:R-:W0:Y:S03]  /*2440*/  S2R R0, SR_TID.X ;  /* 0x0000000000007919 */ /* 0x000e260000002100 */
        /* <DEDUP_REMOVED lines=8> */
[----:B0-----:R-:W-:-:S03]  /*24d0*/  LOP3.LUT R0, R0, 0x80, RZ, 0xc0, !PT ;  /* 0x0000008000007812 */ /* 0x001fc600078ec0ff */
[----:B------:R-:W-:Y:S01]  /*24e0*/  STL [R1+0xc4], RZ ;  /* 0x0000c4ff01007387 */ /* 0x000fe20000100800 */
[----:B------:R-:W-:-:S03]  /*24f0*/  SHF.R.U32.HI R0, RZ, 0x7, R0 ;  /* 0x00000007ff007819 */ /* 0x000fc60000011600 */
        /* <DEDUP_REMOVED lines=33> */
[----:B------:R-:W0:Y:S04]  /*2710*/  SHFL.IDX PT, R0, R0, RZ, 0x1f ;  /* 0x00001fff00007589 */ /* 0x000e2800000e0000 */
[----:B--2---:R2:W-:Y:S04]  /*2720*/  STL [R1+0x14c], RZ ;  /* 0x00014cff01007387 */ /* 0x0045e80000100800 */
[----:B------:R2:W-:Y:S04]  /*2730*/  STL [R1+0x150], RZ ;  /* 0x000150ff01007387 */ /* 0x0005e80000100800 */
[----:B------:R2:W-:Y:S04]  /*2740*/  STL [R1+0x154], RZ ;  /* 0x000154ff01007387 */ /* 0x0005e80000100800 */
[----:B------:R2:W-:Y:S04]  /*2750*/  STL [R1+0x158], RZ ;  /* 0x000158ff01007387 */ /* 0x0005e80000100800 */
[----:B------:R2:W-:Y:S04]  /*2760*/  STL [R1+0x15c], RZ ;  /* 0x00015cff01007387 */ /* 0x0005e80000100800 */
[----:B------:R2:W-:Y:S01]  /*2770*/  STL [R1+0x160], RZ ;  /* 0x000160ff01007387 */ /* 0x0005e20000100800 */
[----:B0-----:R-:W-:Y:S01]  /*2780*/  R2UR UR12, R0 ;  /* 0x00000000000c72ca */ /* 0x001fe200000e0000 */
[----:B------:R-:W-:-:S02]  /*2790*/  IMAD.U32 R0, RZ, RZ, UR4 ;  /* 0x00000004ff007e24 */ /* 0x000fc4000f8e00ff */
[----:B------:R2:W-:Y:S04]  /*27a0*/  STL [R1+0x164], RZ ;  /* 0x000164ff01007387 */ /* 0x0005e80000100800 */
[----:B------:R2:W-:Y:S04]  /*27b0*/  STL [R1+0x168], RZ ;  /* 0x000168ff01007387 */ /* 0x0005e80000100800 */
[----:B------:R2:W-:Y:S02]  /*27c0*/  STL [R1+0x16c], RZ ;  /* 0x00016cff01007387 */ /* 0x0005e40000100800 */
[----:B------:R-:W-:-:S02]  /*27d0*/  ULEA.HI UR11, UR12, UR12, URZ, 0x1 ;  /* 0x0000000c0c0b7291 */ /* 0x000fc4000f8f083f */
[----:B------:R2:W-:Y:S02]  /*27e0*/  STL [R1+0x170], RZ ;  /* 0x000170ff01007387 */ /* 0x0005e40000100800 */
[----:B------:R-:W-:Y:S02]  /*27f0*/  ULOP3.LUT UR14, UR11, 0x1ffffe, URZ, 0xc0, !UPT ;  /* 0x001ffffe0b0e7892 */ /* 0x000fe4000f8ec03f */
[----:B------:R2:W-:Y:S01]  /*2800*/  STL [R1+0x174], RZ ;  /* 0x000174ff01007387 */ /* 0x0005e20000100800 */
[----:B-1----:R-:W-:Y:S02]  /*2810*/  ULEA UR11, UR16, UR15, 0x18 ;  /* 0x0000000f100b7291 */ /* 0x002fe4000f8ec03f */
[----:B------:R-:W-:Y:S01]  /*2820*/  UIADD3 UR14, UR12, -UR14, URZ ;  /* 0x8000000e0c0e7290 */ /* 0x000fe2000fffe03f */
[----:B------:R2:W-:Y:S03]  /*2830*/  STL [R1+0x178], RZ ;  /* 0x000178ff01007387 */ /* 0x0005e60000100800 */
[----:B------:R-:W-:Y:S01]  /*2840*/  ULEA UR14, UR14, UR11, 0xb ;  /* 0x0000000b0e0e7291 */ /* 0x000fe2000f8e583f */
[----:B------:R2:W-:Y:S03]  /*2850*/  STL [R1+0x17c], RZ ;  /* 0x00017cff01007387 */ /* 0x0005e60000100800 */
[----:B------:R-:W-:Y:S01]  /*2860*/  UIADD3 UR14, UR14, 0x180, URZ ;  /* 0x000001800e0e7890 */ /* 0x000fe2000fffe03f */
[----:B------:R2:W-:Y:S03]  /*2870*/  STL [R1+0x180], RZ ;  /* 0x000180ff01007387 */ /* 0x0005e60000100800 */
[----:B------:R-:W-:Y:S01]  /*2880*/  USHF.R.U32.HI UR12, URZ, 0x4, UR14 ;  /* 0x000000043f0c7899 */ /* 0x000fe2000801160e */
[----:B------:R2:W-:Y:S02]  /*2890*/  STL [R1+0x184], RZ ;  /* 0x000184ff01007387 */ /* 0x0005e40000100800 */
[----:B------:R-:W-:Y:S01]  /*28a0*/  UMOV UR14, UR5 ;  /* 0x00000005000e7c82 */ /* 0x000fe20008000000 */
[----:B------:R-:W-:Y:S01]  /*28b0*/  ULOP3.LUT UR12, UR12, 0x3fff, URZ, 0xc0, !UPT ;  /* 0x00003fff0c0c7892 */ /* 0x000fe2000f8ec03f */
[----:B------:R2:W-:Y:S04]  /*28c0*/  STL [R1+0x188], RZ ;  /* 0x000188ff01007387 */ /* 0x0005e80000100800 */
        /* <DEDUP_REMOVED lines=28> */
[----:B------:R2:W-:Y:S01]  /*2a90*/  STL [R1+0x1fc], RZ ;  /* 0x0001fcff01007387 */ /* 0x0005e20000100800 */
[----:B------:R-:W-:Y:S05]  /*2aa0*/  @!P0 BRA `(.L_x_13) ;  /* 0x0000003400dc8947 */ /* 0x000fea0003800000 */
[----:B------:R-:W-:-:S06]  /*2ab0*/  UISETP.NE.AND UP0, UPT, UR24, 0x3, UPT ;  /* 0x000000031800788c */ /* 0x000fcc000bf05270 */
[----:B------:R-:W-:-:S13]  /*2ac0*/  PLOP3.LUT P1, PT, PT, PT, UP0, 0x80, 0x0 ;  /* 0x000000000000781c */ /* 0x000fda0003f2f008 */
[----:B------:R-:W-:Y:S05]  /*2ad0*/  @!P1 BRA `(.L_x_14) ;  /* 0x0000000000049947 */ /* 0x000fea0003800000 */
[----:B------:R-:W-:Y:S01]  /*2ae0*/  BPT.TRAP 0x1 ;  /* 0x000000040000795c */ /* 0x000fe20000300000 */
.L_x_14:
[----:B------:R-:W-:Y:S01]  /*2af0*/  ULEA UR7, UR5, UR11, 0x3 ;  /* 0x0000000b05077291 */ /* 0x000fe2000f8e183f */
[----:B------:R-:W-:-:S05]  /*2b00*/  IMAD.U32 R0, RZ, RZ, UR4 ;  /* 0x00000004ff007e24 */ /* 0x000fca000f8e00ff */
[----:B------:R-:W-:-:S04]  /*2b10*/  SHF.L.U32 R0, R0, 0x1f, RZ ;  /* 0x0000001f00007819 */ /* 0x000fc800000006ff */
[----:B------:R0:W1:Y:S01]  /*2b20*/  SYNCS.PHASECHK.TRANS64.TRYWAIT P0, [UR7], R0 ;  /* 0x00000000ff0075a7 */ /* 0x0000620008000147 */
[----:B------:R-:W-:Y:S05]  /*2b30*/  @!P1 BRA `(.L_x_15) ;  /* 0x0000000000049947 */ /* 0x000fea0003800000 */
[----:B------:R-:W-:Y:S01]  /*2b40*/  BPT.TRAP 0x1 ;  /* 0x000000040000795c */ /* 0x000fe20000300000 */
.L_x_15:
[----:B------:R3:W-:Y:S01]  /*2b50*/  STL [R1+0x454], RZ ;  /* 0x000454ff01007387 */ /* 0x0007e20000100800 */
[----:B------:R-:W-:Y:S01]  /*2b60*/  UMOV UR6, 0x1 ;  /* 0x0000000100067882 */ /* 0x000fe20000000000 */
[----:B-1----:R-:W-:Y:S05]  /*2b70*/  @P0 BRA `(.L_x_16) ;  /* 0x0000000000080947 */ /* 0x002fea0003800000 */
[----:B------:R-:W1:Y:S02]  /*2b80*/  SYNCS.PHASECHK.TRANS64.TRYWAIT P0, [UR7], R0 ;  /* 0x00000000ff0075a7 */ /* 0x000e640008000147 */
[----:B-1----:R-:W-:Y:S05]  /*2b90*/  @!P0 BRA `(.L_x_17) ;  /* 0x0000020800488947 */ /* 0x002fea0003800000 */
.L_x_16:
[----:B------:R-:W-:Y:S01]  /*2ba0*/  UIADD3 UR7, UR11, 0xe180, URZ ;  /* 0x0000e1800b077890 */ /* 0x000fe2000fffe03f */
[----:B------:R-:W-:Y:S01]  /*2bb0*/  WARPGROUP.ARRIVE ;  /* 0x00000000000079c5 */ /* 0x000fe20000000000 */
[----:B------:R-:W-:Y:S01]  /*2bc0*/  ULOP3.LUT UR16, UR12, 0x10000, URZ, 0xfc, !UPT ;  /* 0x000100000c107892 */ /* 0x000fe2000f8efc3f */
[----:B------:R-:W-:Y:S01]  /*2bd0*/  STL [R1+0x450], RZ ;  /* 0x000450ff01007387 */ /* 0x000fe20000100800 */
[----:B------:R-:W-:Y:S01]  /*2be0*/  USHF.R.U32.HI UR7, URZ, 0x4, UR7 ;  /* 0x000000043f077899 */ /* 0x000fe20008011607 */
[----:B------:R-:W-:Y:S01]  /*2bf0*/  CS2R R236, SRZ ;  /* 0x0000000000ec7805 */ /* 0x000fe2000001ff00 */
[----:B------:R-:W-:Y:S01]  /*2c00*/  ULEA UR16, UR5, UR16, 0x9 ;  /* 0x0000001005107291 */ /* 0x000fe2000f8e483f */
[----:B------:R-:W-:Y:S01]  /*2c10*/  STL [R1+0x44c], RZ ;  /* 0x00044cff01007387 */ /* 0x000fe20000100800 */
[----:B------:R-:W-:Y:S01]  /*2c20*/  ULOP3.LUT UR7, UR7, 0x3fff, URZ, 0xc0, !UPT ;  /* 0x00003fff07077892 */ /* 0x000fe2000f8ec03f */
[----:B------:R-:W-:Y:S01]  /*2c30*/  CS2R R234, SRZ ;  /* 0x0000000000ea7805 */ /* 0x000fe2000001ff00 */
[----:B------:R-:W-:Y:S01]  /*2c40*/  UMOV UR17, 0xc0000010 ;  /* 0xc000001000117882 */ /* 0x000fe20000000000 */
[----:B------:R-:W-:Y:S01]  /*2c50*/  UMOV UR19, 0xc0000010 ;  /* 0xc000001000137882 */ /* 0x000fe20000000000 */
[----:B------:R-:W-:Y:S01]  /*2c60*/  ULOP3.LUT UR7, UR7, 0x10000, URZ, 0xfc, !UPT ;  /* 0x0001000007077892 */ /* 0x000fe2000f8efc3f */
[----:B------:R-:W-:Y:S01]  /*2c70*/  STL [R1+0x448], RZ ;  /* 0x000448ff01007387 */ /* 0x000fe20000100800 */
[----:B------:R-:W-:-:S02]  /*2c80*/  CS2R R232, SRZ ;  /* 0x0000000000e87805 */ /* 0x000fc4000001ff00 */
[----:B------:R-:W-:Y:S01]  /*2c90*/  CS2R R230, SRZ ;  /* 0x0000000000e67805 */ /* 0x000fe2000001ff00 */
[----:B------:R-:W-:Y:S01]  /*2ca0*/  ULEA UR18, UR5, UR7, 0x9 ;  /* 0x0000000705127291 */ /* 0x000fe2000f8e483f */
[----:B------:R-:W-:Y:S01]  /*2cb0*/  STL [R1+0x444], RZ ;  /* 0x000444ff01007387 */ /* 0x000fe20000100800 */
[----:B------:R-:W-:Y:S01]  /*2cc0*/  CS2R R228, SRZ ;  /* 0x0000000000e47805 */ /* 0x000fe2000001ff00 */
[----:B------:R-:W-:Y:S01]  /*2cd0*/  ULDC UR7, c[0x0][0x50c] ;  /* 0x0001430000077ab9 */ /* 0x000fe20000000800 */
[----:B------:R-:W-:Y:S01]  /*2ce0*/  CS2R R226, SRZ ;  /* 0x0000000000e27805 */ /* 0x000fe2000001ff00 */
[----:B------:R-:W-:Y:S01]  /*2cf0*/  STL [R1+0x440], RZ ;  /* 0x000440ff01007387 */ /* 0x000fe20000100800 */
[----:B------:R-:W-:Y:S01]  /*2d00*/  UISETP.NE.AND UP0, UPT, UR7, 0x1, UPT ;  /* 0x000000010700788c */ /* 0x000fe2000bf05270 */
[----:B------:R-:W-:Y:S02]  /*2d10*/  CS2R R224, SRZ ;  /* 0x0000000000e07805 */ /* 0x000fe4000001ff00 */
[----:B------:R-:W-:Y:S01]  /*2d20*/  CS2R R222, SRZ ;  /* 0x0000000000de7805 */ /* 0x000fe2000001ff00 */
[----:B------:R-:W-:Y:S01]  /*2d30*/  QGMMA.64x256x32.F32.E5M2.E5M2 R4, gdesc[UR16], RZ, !UPT, gsb0 ;  /* 0x03e00000100479f3 */ /* 0x000fe2000c0038ff */
[----:B------:R-:W-:Y:S01]  /*2d40*/  STL [R1+0x43c], RZ ;  /* 0x00043cff01007387 */ /* 0x000fe20000100800 */
[----:B------:R-:W-:Y:S01]  /*2d50*/  UIADD3 UR16, UR16, 0x100, URZ ;  /* 0x0000010010107890 */ /* 0x000fe2000fffe03f */
[----:B------:R-:W-:Y:S01]  /*2d60*/  CS2R R220, SRZ ;  /* 0x0000000000dc7805 */ /* 0x000fe2000001ff00 */
[----:B------:R-:W-:Y:S01]  /*2d70*/  UMOV UR17, 0xc0000010 ;  /* 0xc000001000117882 */ /* 0x000fe20000000000 */
[----:B------:R-:W-:Y:S01]  /*2d80*/  STL [R1+0x438], RZ ;  /* 0x000438ff01007387 */ /* 0x000fe20000100800 */
[----:B------:R-:W-:Y:S01]  /*2d90*/  USEL UR7, URZ, 0x1, UP0 ;  /* 0x000000013f077887 */ /* 0x000fe20008000000 */
[----:B------:R-:W-:-:S02]  /*2da0*/  CS2R R218, SRZ ;  /* 0x0000000000da7805 */ /* 0x000fc4000001ff00 */
[----:B------:R-:W-:Y:S01]  /*2db0*/  CS2R R216, SRZ ;  /* 0x0000000000d87805 */ /* 0x000fe2000001ff00 */
[----:B------:R-:W-:Y:S01]  /*2dc0*/  STL [R1+0x434], RZ ;  /* 0x000434ff01007387 */ /* 0x000fe20000100800 */
[----:B------:R-:W-:Y:S02]  /*2dd0*/  CS2R R214, SRZ ;  /* 0x0000000000d67805 */ /* 0x000fe4000001ff00 */
[----:B------:R-:W-:Y:S02]  /*2de0*/  CS2R R212, SRZ ;  /* 0x0000000000d47805 */ /* 0x000fe4000001ff00 */
[----:B------:R-:W-:Y:S01]  /*2df0*/  ISETP.NE.AND P0, PT, RZ, UR7, PT ;  /* 0x00000007ff007c0c */ /* 0x000fe2000bf05270 */
        /* <DEDUP_REMOVED lines=93> */
[----:B------:R-:W-:-:S02]  /*33d0*/  WARPGROUP.DEPBAR.LE gsb0, 0x0 ;  /* 0x00008000000079c5 */ /* 0x000fc40000010000 */
[----:B-1----:R-:W-:Y:S01]  /*33e0*/  IMAD.MOV.U32 R3, RZ, RZ, R129 ;  /* 0x000000ffff037224 */ /* 0x002fe200078e0081 */
[----:B------:R-:W-:Y:S01]  /*33f0*/  STL [R1+0x334], RZ ;  /* 0x000334ff01007387 */ /* 0x000fe20000100800 */
[----:B------:R-:W-:Y:S02]  /*3400*/  IMAD.MOV.U32 R2, RZ, RZ, R130 ;  /* 0x000000ffff027224 */ /* 0x000fe400078e0082 */
[----:B0-----:R-:W-:Y:S01]  /*3410*/  IMAD.MOV.U32 R0, RZ, RZ, R131 ;  /* 0x000000ffff007224 */ /* 0x001fe200078e0083 */
        /* <DEDUP_REMOVED lines=23> */
[----:B------:R0:W-:Y:S04]  /*3590*/  STL.64 [R1], R4 ;  /* 0x0000000401007387 */ /* 0x0001e80000100a00 */
[----:B------:R1:W-:Y:S04]  /*35a0*/  STL.64 [R1+0x8], R6 ;  /* 0x0000080601007387 */ /* 0x0003e80000100a00 */
[----:B------:R4:W-:Y:S04]  /*35b0*/  STL.64 [R1+0x10], R8 ;  /* 0x0000100801007387 */ /* 0x0009e80000100a00 */
[----:B------:R5:W-:Y:S01]  /*35c0*/  STL.64 [R1+0x18], R10 ;  /* 0x0000180a01007387 */ /* 0x000be20000100a00 */
[----:B0-----:R-:W-:-:S03]  /*35d0*/  CS2R R4, SRZ ;  /* 0x0000000000047805 */ /* 0x001fc6000001ff00 */
[----:B------:R0:W-:Y:S01]  /*35e0*/  STL.64 [R1+0x20], R12 ;  /* 0x0000200c01007387 */ /* 0x0001e20000100a00 */
[----:B-1----:R-:W-:-:S03]  /*35f0*/  CS2R R6, SRZ ;  /* 0x0000000000067805 */ /* 0x002fc6000001ff00 */
[----:B------:R1:W-:Y:S01]  /*3600*/  STL.64 [R1+0x28], R14 ;  /* 0x0000280e01007387 */ /* 0x0003e20000100a00 */
[----:B----4-:R-:W-:-:S03]  /*3610*/  CS2R R8, SRZ ;  /* 0x0000000000087805 */ /* 0x010fc6000001ff00 */
[----:B------:R4:W-:Y:S01]  /*3620*/  STL.64 [R1+0x30], R16 ;  /* 0x0000301001007387 */ /* 0x0009e20000100a00 */
[----:B-----5:R-:W-:-:S03]  /*3630*/  CS2R R10, SRZ ;  /* 0x00000000000a7805 */ /* 0x020fc6000001ff00 */
[----:B------:R5:W-:Y:S01]  /*3640*/  STL.64 [R1+0x38], R18 ;  /* 0x0000381201007387 */ /* 0x000be20000100a00 */
[----:B0-----:R-:W-:-:S03]  /*3650*/  CS2R R12, SRZ ;  /* 0x00000000000c7805 */ /* 0x001fc6000001ff00 */
[----:B------:R0:W-:Y:S01]  /*3660*/  STL.64 [R1+0x40], R20 ;  /* 0x0000401401007387 */ /* 0x0001e20000100a00 */
[----:B-1----:R-:W-:-:S03]  /*3670*/  CS2R R14, SRZ ;  /* 0x00000000000e7805 */ /* 0x002fc6000001ff00 */
[----:B------:R1:W-:Y:S01]  /*3680*/  STL.64 [R1+0x48], R22 ;  /* 0x0000481601007387 */ /* 0x0003e20000100a00 */
[----:B----4-:R-:W-:-:S03]  /*3690*/  CS2R R16, SRZ ;  /* 0x0000000000107805 */ /* 0x010fc6000001ff00 */
[----:B------:R-:W-:Y:S01]  /*36a0*/  STL.64 [R1+0x50], R24 ;  /* 0x0000501801007387 */ /* 0x000fe20000100a00 */
[----:B-----5:R-:W-:-:S03]  /*36b0*/  CS2R R18, SRZ ;  /* 0x0000000000127805 */ /* 0x020fc6000001ff00 */
[----:B------:R-:W-:Y:S01]  /*36c0*/  STL.64 [R1+0x58], R26 ;  /* 0x0000581a01007387 */ /* 0x000fe20000100a00 */
[----:B0-----:R-:W-:-:S03]  /*36d0*/  CS2R R20, SRZ ;  /* 0x0000000000147805 */ /* 0x001fc6000001ff00 */
[----:B------:R-:W-:Y:S01]  /*36e0*/  STL.64 [R1+0x60], R28 ;  /* 0x0000601c01007387 */ /* 0x000fe20000100a00 */
[----:B-1----:R-:W-:-:S03]  /*36f0*/  CS2R R22, SRZ ;  /* 0x0000000000167805 */ /* 0x002fc6000001ff00 */
[----:B------:R-:W-:Y:S04]  /*3700*/  STL.64 [R1+0x68], R30 ;  /* 0x0000681e01007387 */ /* 0x000fe80000100a00 */
        /* <DEDUP_REMOVED lines=49> */
[----:B------:R0:W-:Y:S04]  /*3a20*/  STL.64 [R1+0x1f8], R130 ;  /* 0x0001f88201007387 */ /* 0x0001e80000100a00 */
[----:B------:R1:W-:Y:S04]  /*3a30*/  STL [R1+0x2d4], RZ ;  /* 0x0002d4ff01007387 */ /* 0x0003e80000100800 */
[----:B------:R1:W-:Y:S01]  /*3a40*/  STL [R1+0x2d0], RZ ;  /* 0x0002d0ff01007387 */ /* 0x0003e20000100800 */
[----:B0-----:R-:W-:-:S03]  /*3a50*/  WARPGROUP.ARRIVE ;  /* 0x00000000000079c5 */ /* 0x001fc60000000000 */
[----:B------:R1:W-:Y:S04]  /*3a60*/  STL [R1+0x2cc], RZ ;  /* 0x0002ccff01007387 */ /* 0x0003e80000100800 */
[----:B------:R1:W-:Y:S01]  /*3a70*/  STL [R1+0x2c8], RZ ;  /* 0x0002c8ff01007387 */ /* 0x0003e20000100800 */
[----:B------:R-:W-:Y:S03]  /*3a80*/  QGMMA.64x256x32.F32.E5M2.E5M2 R24, gdesc[UR16], RZ, !UPT, gsb0 ;  /* 0x03e00000101879f3 */ /* 0x000fe6000c0038ff */
        /* <DEDUP_REMOVED lines=50> */
[----:B------:R-:W-:-:S02]  /*3db0*/  WARPGROUP.DEPBAR.LE gsb0, 0x0 ;  /* 0x00008000000079c5 */ /* 0x000fc40000010000 */
[----:B------:R-:W-:Y:S05]  /*3dc0*/  @!P0 BRA `(.L_x_18) ;  /* 0x0000002000f88947 */ /* 0x000fea0003800000 */
[----:B------:R-:W4:Y:S04]  /*3dd0*/  LDL R4, [R1] ;  /* 0x0000000001047983 */ /* 0x000f280000100800 */
[----:B------:R-:W5:Y:S04]  /*3de0*/  LDL R5, [R1+0x4] ;  /* 0x0000040001057983 */ /* 0x000f680000100800 */
[----:B------:R-:W2:Y:S04]  /*3df0*/  LDL R6, [R1+0x8] ;  /* 0x0000080001067983 */ /* 0x000ea80000100800 */
[----:B------:R-:W3:Y:S04]  /*3e00*/  LDL R7, [R1+0xc] ;  /* 0x00000c0001077983 */ /* 0x000ee80000100800 */
        /* <DEDUP_REMOVED lines=100> */
[----:B------:R0:W-:Y:S04]  /*4450*/  STL [R1+0x4c0], R131 ;  /* 0x0004c08301007387 */ /* 0x0001e80000100800 */
[----:B0-----:R-:W3:Y:S04]  /*4460*/  LDL R131, [R1+0x1a0] ;  /* 0x0001a00001837983 */ /* 0x001ee80000100800 */
        /* <DEDUP_REMOVED lines=39> */
[----:B0-----:R-:W3:Y:S01]  /*46e0*/  LDL R151, [R1+0x1f0] ;  /* 0x0001f00001977983 */ /* 0x001ee20000100800 */
[----:B------:R-:W-:-:S01]  /*46f0*/  FADD R3, RZ, R3 ;  /* 0x00000003ff037221 */ /* 0x000fc20000000000 */
[----:B------:R-:W-:Y:S01]  /*4700*/  FADD R2, RZ, R2 ;  /* 0x00000002ff027221 */ /* 0x000fe20000000000 */
[----:B----4-:R-:W-:-:S01]  /*4710*/  FADD R4, RZ, R4 ;  /* 0x00000004ff047221 */ /* 0x010fc20000000000 */
[----:B-----5:R-:W-:Y:S01]  /*4720*/  FADD R5, RZ, R5 ;  /* 0x00000005ff057221 */ /* 0x020fe20000000000 */
[----:B--2---:R-:W-:-:S01]  /*4730*/  FADD R6, RZ, R6 ;  /* 0x00000006ff067221 */ /* 0x004fc20000000000 */
[----:B---3--:R-:W-:Y:S01]  /*4740*/  FADD R7, RZ, R7 ;  /* 0x00000007ff077221 */ /* 0x008fe20000000000 */
[----:B------:R-:W-:-:S01]  /*4750*/  FADD R8, RZ, R8 ;  /* 0x00000008ff087221 */ /* 0x000fc20000000000 */
[----:B------:R-:W-:Y:S01]  /*4760*/  FADD R9, RZ, R9 ;  /* 0x00000009ff097221 */ /* 0x000fe20000000000 */
        /* <DEDUP_REMOVED lines=13> */
[----:B------:R-:W2:Y:S01]  /*4840*/  LDL.LU R131, [R1+0x4c0] ;  /* 0x0004c00001837983 */ /* 0x000ea20000300800 */
        /* <DEDUP_REMOVED lines=13> */
[----:B------:R-:W3:Y:S01]  /*4920*/  LDL.LU R132, [R1+0x4bc] ;  /* 0x0004bc0001847983 */ /* 0x000ee20000300800 */
        /* <DEDUP_REMOVED lines=16> */
[----:B------:R0:W-:Y:S01]  /*4a30*/  STL [R1+0x200], R133 ;  /* 0x0002008501007387 */ /* 0x0001e20000100800 */
        /* <DEDUP_REMOVED lines=9> */
[----:B0-----:R-:W4:Y:S01]  /*4ad0*/  LDL.LU R133, [R1+0x4b8] ;  /* 0x0004b80001857983 */ /* 0x001f220000300800 */
[----:B------:R-:W-:-:S01]  /*4ae0*/  FADD R185, RZ, R185 ;  /* 0x000000b9ffb97221 */ /* 0x000fc20000000000 */
[----:B------:R-:W-:Y:S01]  /*4af0*/  FADD R186, RZ, R186 ;  /* 0x000000baffba7221 */ /* 0x000fe20000000000 */
[----:B------:R-:W-:-:S01]  /*4b00*/  FADD R187, RZ, R187 ;  /* 0x000000bbffbb7221 */ /* 0x000fc20000000000 */
        /* <DEDUP_REMOVED lines=10> */
[----:B0-----:R-:W5:Y:S01]  /*4bb0*/  LDL.LU R134, [R1+0x4b4] ;  /* 0x0004b40001867983 */ /* 0x001f620000300800 */
        /* <DEDUP_REMOVED lines=51> */
[----:B0-----:R-:W5:Y:S04]  /*4ef0*/  LDL.LU R138, [R1+0x4a4] ;  /* 0x0004a400018a7983 */ /* 0x001f680000300800 */
[----:B------:R0:W-:Y:S01]  /*4f00*/  STL [R1+0x218], R139 ;  /* 0x0002188b01007387 */ /* 0x0001e20000100800 */
[----:B------:R-:W-:-:S03]  /*4f10*/  FADD R140, RZ, R140 ;  /* 0x0000008cff8c7221 */ /* 0x000fc60000000000 */
        /* <DEDUP_REMOVED lines=34> */
[----:B------:R0:W-:Y:S04]  /*5140*/  STL [R1+0x248], R151 ;  /* 0x0002489701007387 */ /* 0x0001e80000100800 */
[----:B0-----:R-:W5:Y:S04]  /*5150*/  LDL.LU R151, [R1+0x470] ;  /* 0x0004700001977983 */ /* 0x001f680000300800 */
[----:B------:R0:W-:Y:S04]  /*5160*/  STL [R1+0x24c], R3 ;  /* 0x00024c0301007387 */ /* 0x0001e80000100800 */
[----:B------:R1:W-:Y:S01]  /*5170*/  STL [R1+0x250], R2 ;  /* 0x0002500201007387 */ /* 0x0003e20000100800 */
[----:B0-----:R-:W-:-:S01]  /*5180*/  FADD R3, RZ, R0 ;  /* 0x00000000ff037221 */ /* 0x001fc20000000000 */
[----:B------:R-:W-:Y:S01]  /*5190*/  FADD R0, RZ, R25 ;  /* 0x00000019ff007221 */ /* 0x000fe20000000000 */
[----:B-1----:R-:W-:-:S03]  /*51a0*/  FADD R2, RZ, R24 ;  /* 0x00000018ff027221 */ /* 0x002fc60000000000 */
[----:B------:R0:W-:Y:S04]  /*51b0*/  STL [R1+0x254], R3 ;  /* 0x0002540301007387 */ /* 0x0001e80000100800 */
[----:B------:R1:W-:Y:S04]  /*51c0*/  STL [R1+0x258], R2 ;  /* 0x0002580201007387 */ /* 0x0003e80000100800 */
[----:B------:R2:W-:Y:S01]  /*51d0*/  STL [R1+0x25c], R0 ;  /* 0x00025c0001007387 */ /* 0x0005e20000100800 */
[----:B0-----:R-:W-:-:S01]  /*51e0*/  FADD R3, RZ, R26 ;  /* 0x0000001aff037221 */ /* 0x001fc20000000000 */
[----:B-1----:R-:W-:-:S04]  /*51f0*/  FADD R2, RZ, R27 ;  /* 0x0000001bff027221 */ /* 0x002fc80000000000 */
[----:B------:R0:W-:Y:S01]  /*5200*/  STL [R1+0x260], R3 ;  /* 0x0002600301007387 */ /* 0x0001e20000100800 */
[----:B--2---:R-:W-:-:S03]  /*5210*/  FADD R0, RZ, R28 ;  /* 0x0000001cff007221 */ /* 0x004fc60000000000 */
        /* <DEDUP_REMOVED lines=207> */
[----:B---3--:R-:W-:-:S04]  /*5f10*/  FADD R2, RZ, R132 ;  /* 0x00000084ff027221 */ /* 0x008fc80000000000 */
[----:B------:R5:W-:Y:S01]  /*5f20*/  STL [R1+0x404], R3 ;  /* 0x0004040301007387 */ /* 0x000be20000100800 */
[----:B----4-:R-:W-:-:S03]  /*5f30*/  FADD R0, RZ, R133 ;  /* 0x00000085ff007221 */ /* 0x010fc60000000000 */
[----:B------:R0:W-:Y:S04]  /*5f40*/  STL [R1+0x408], R2 ;  /* 0x0004080201007387 */ /* 0x0001e80000100800 */
[----:B------:R1:W-:Y:S01]  /*5f50*/  STL [R1+0x40c], R0 ;  /* 0x00040c0001007387 */ /* 0x0003e20000100800 */
[----:B-----5:R-:W-:-:S01]  /*5f60*/  FADD R3, RZ, R134 ;  /* 0x00000086ff037221 */ /* 0x020fc20000000000 */
[----:B0-----:R-:W-:-:S04]  /*5f70*/  FADD R2, RZ, R135 ;  /* 0x00000087ff027221 */ /* 0x001fc80000000000 */
[----:B------:R0:W-:Y:S01]  /*5f80*/  STL [R1+0x410], R3 ;  /* 0x0004100301007387 */ /* 0x0001e20000100800 */
[----:B-1----:R-:W-:-:S03]  /*5f90*/  FADD R0, RZ, R136 ;  /* 0x00000088ff007221 */ /* 0x002fc60000000000 */
        /* <DEDUP_REMOVED lines=32> */
[----:B------:R-:W-:-:S05]  /*61a0*/  UMOV UR6, URZ ;  /* 0x0000003f00067c82 */ /* 0x000fca0008000000 */
.L_x_18:
[----:B------:R-:W-:-:S04]  /*61b0*/  UIADD3 UR14, UR5, 0x1, URZ ;  /* 0x00000001050e7890 */ /* 0x000fc8000fffe03f */
[----:B------:R-:W-:-:S04]  /*61c0*/  UISETP.NE.AND UP0, UPT, UR14, 0x7, UPT ;  /* 0x000000070e00788c */ /* 0x000fc8000bf05270 */
[----:B------:R-:W-:Y:S02]  /*61d0*/  USEL UR8, URZ, 0x1, UP0 ;  /* 0x000000013f087887 */ /* 0x000fe40008000000 */
[----:B------:R-:W-:Y:S02]  /*61e0*/  USEL UR14, UR14, URZ, UP0 ;  /* 0x0000003f0e0e7287 */ /* 0x000fe40008000000 */
[----:B------:R-:W-:-:S06]  /*61f0*/  ULOP3.LUT UR8, UR4, UR8, URZ, 0x3c, !UPT ;  /* 0x0000000804087292 */ /* 0x000fcc000f8e3c3f */
[----:B0-----:R-:W-:Y:S01]  /*6200*/  IMAD.U32 R0, RZ, RZ, UR8 ;  /* 0x00000008ff007e24 */ /* 0x001fe2000f8e00ff */
[----:B------:R-:W-:-:S06]  /*6210*/  UMOV UR8, 0x1 ;  /* 0x0000000100087882 */ /* 0x000fcc0000000000 */
.L_x_13:
[----:B------:R-:W-:-:S04]  /*6220*/  UISETP.LT.AND UP0, UPT, UR9, 0x1, UPT ;  /* 0x000000010900788c */ /* 0x000fc8000bf01270 */
[----:B------:R-:W-:-:S04]  /*6230*/  USEL UR15, UR9, 0x1, UP0 ;  /* 0x00000001090f7887 */ /* 0x000fc80008000000 */
[----:B------:R-:W-:-:S04]  /*6240*/  UIADD3 UR15, UR9, -UR15, URZ ;  /* 0x8000000f090f7290 */ /* 0x000fc8000fffe03f */
[----:B------:R-:W-:-:S06]  /*6250*/  UISETP.GE.AND UP0, UPT, UR15, 0x1, UPT ;  /* 0x000000010f00788c */ /* 0x000fcc000bf06270 */
[----:B------:R-:W-:-:S13]  /*6260*/  PLOP3.LUT P0, PT, PT, PT, UP0, 0x80, 0x0 ;  /* 0x000000000000781c */ /* 0x000fda0003f0f008 */
[----:B------:R-:W-:Y:S05]  /*6270*/  @!P0 BRA `(.L_x_19) ;  /* 0x0000004c00948947 */ /* 0x000fea0003800000 */
[----:B------:R-:W-:Y:S01]  /*6280*/  IMAD.U32 R2, RZ, RZ, UR15 ;  /* 0x0000000fff027e24 */ /* 0x000fe2000f8e00ff */
[----:B------:R-:W-:Y:S01]  /*6290*/  UMOV UR25, UR5 ;  /* 0x0000000500197c82 */ /* 0x000fe20008000000 */
[----:B------:R-:W-:-:S05]  /*62a0*/  ULDC UR26, c[0x0][0x50c] ;  /* 0x00014300001a7ab9 */ /* 0x000fca0000000800 */
.L_x_27:
[----:B------:R-:W-:-:S06]  /*62b0*/  UISETP.NE.AND UP0, UPT, UR24, 0x3, UPT ;  /* 0x000000031800788c */ /* 0x000fcc000bf05270 */
[----:B------:R-:W-:-:S13]  /*62c0*/  PLOP3.LUT P1, PT, PT, PT, UP0, 0x80, 0x0 ;  /* 0x000000000000781c */ /* 0x000fda0003f2f008 */
[----:B0-----:R-:W-:Y:S05]  /*62d0*/  @!P1 BRA `(.L_x_20) ;  /* 0x0000000000049947 */ /* 0x001fea0003800000 */
[----:B------:R-:W-:Y:S01]  /*62e0*/  BPT.TRAP 0x1 ;  /* 0x000000040000795c */ /* 0x000fe20000300000 */
.L_x_20:
[----:B------:R-:W0:Y:S01]  /*62f0*/  S2UR UR15, SR_CgaCtaId ;  /* 0x00000000000f79c3 */ /* 0x000e220000008800 */
[----:B------:R-:W-:Y:S01]  /*6300*/  UMOV UR11, 0x400 ;  /* 0x00000400000b7882 */ /* 0x000fe20000000000 */
[----:B------:R-:W-:Y:S01]  /*6310*/  SHF.L.U32 R3, R0, 0x1f, RZ ;  /* 0x0000001f00037819 */ /* 0x000fe200000006ff */
[----:B0-----:R-:W-:-:S04]  /*6320*/  ULEA UR11, UR15, UR11, 0x18 ;  /* 0x0000000b0f0b7291 */ /* 0x001fc8000f8ec03f */
[----:B------:R-:W-:-:S09]  /*6330*/  ULEA UR15, UR14, UR11, 0x3 ;  /* 0x0000000b0e0f7291 */ /* 0x000fd2000f8e183f */
[----:B------:R0:W4:Y:S01]  /*6340*/  SYNCS.PHASECHK.TRANS64.TRYWAIT P0, [UR15], R3 ;  /* 0x00000003ff0075a7 */ /* 0x000122000800014f */
[----:B------:R-:W-:Y:S05]  /*6350*/  @!P1 BRA `(.L_x_21) ;  /* 0x0000000000049947 */ /* 0x000fea0003800000 */
[----:B------:R-:W-:Y:S01]  /*6360*/  BPT.TRAP 0x1 ;  /* 0x000000040000795c */ /* 0x000fe20000300000 */
.L_x_21:
[----:B----4-:R-:W-:Y:S05]  /*6370*/  @P0 BRA `(.L_x_22) ;  /* 0x0000000000080947 */ /* 0x010fea0003800000 */
[----:B------:R-:W4:Y:S02]  /*6380*/  SYNCS.PHASECHK.TRANS64.TRYWAIT P0, [UR15], R3 ;  /* 0x00000003ff0075a7 */ /* 0x000f24000800014f */
[----:B----4-:R-:W-:Y:S05]  /*6390*/  @!P0 BRA `(.L_x_23) ;  /* 0x000001d000608947 */ /* 0x010fea0003800000 */
.L_x_22:
        /* <DEDUP_REMOVED lines=64> */
[----:B----4-:R-:W4:Y:S04]  /*67a0*/  LDL.LU.64 R108, [R1] ;  /* 0x00000000016c7983 */ /* 0x010f280000300a00 */
[----:B------:R-:W4:Y:S04]  /*67b0*/  LDL.LU.64 R110, [R1+0x8] ;  /* 0x00000800016e7983 */ /* 0x000f280000300a00 */
        /* <DEDUP_REMOVED lines=61> */
[----:B------:R-:W4:Y:S01]  /*6b90*/  LDL.LU.64 R234, [R1+0x1f8] ;  /* 0x0001f80001ea7983 */ /* 0x000f220000300a00 */
[----:B------:R-:W-:-:S02]  /*6ba0*/  UIADD3 UR15, UR11, 0xe180, URZ ;  /* 0x0000e1800b0f7890 */ /* 0x000fc4000fffe03f */
[----:B------:R-:W-:Y:S02]  /*6bb0*/  UISETP.NE.AND UP0, UPT, UR7, URZ, UPT ;  /* 0x0000003f0700728c */ /* 0x000fe4000bf05270 */
[----:B------:R-:W-:Y:S02]  /*6bc0*/  USHF.R.U32.HI UR15, URZ, 0x4, UR15 ;  /* 0x000000043f0f7899 */ /* 0x000fe4000801160f */
[----:B------:R-:W-:Y:S02]  /*6bd0*/  USEL UR8, UR8, URZ, !UP0 ;  /* 0x0000003f08087287 */ /* 0x000fe4000c000000 */
[----:B------:R-:W-:Y:S02]  /*6be0*/  ULOP3.LUT UR15, UR15, 0x3fff, URZ, 0xc0, !UPT ;  /* 0x00003fff0f0f7892 */ /* 0x000fe4000f8ec03f */
[----:B------:R-:W-:Y:S02]  /*6bf0*/  ULOP3.LUT UR16, UR12, 0x10000, URZ, 0xfc, !UPT ;  /* 0x000100000c107892 */ /* 0x000fe4000f8efc3f */
[----:B------:R-:W-:-:S02]  /*6c00*/  ULOP3.LUT UR15, UR15, 0x10000, URZ, 0xfc, !UPT ;  /* 0x000100000f0f7892 */ /* 0x000fc4000f8efc3f */
[----:B------:R-:W-:Y:S02]  /*6c10*/  UISETP.NE.U32.AND UP0, UPT, UR8, URZ, UPT ;  /* 0x0000003f0800728c */ /* 0x000fe4000bf05070 */
[----:B------:R-:W-:Y:S02]  /*6c20*/  ULEA UR16, UR14, UR16, 0x9 ;  /* 0x000000100e107291 */ /* 0x000fe4000f8e483f */
[----:B------:R-:W-:Y:S01]  /*6c30*/  ULEA UR18, UR14, UR15, 0x9 ;  /* 0x0000000f0e127291 */ /* 0x000fe2000f8e483f */
[----:B------:R-:W-:Y:S01]  /*6c40*/  UMOV UR17, 0xc0000010 ;  /* 0xc000001000117882 */ /* 0x000fe20000000000 */
[----:B------:R-:W-:Y:S01]  /*6c50*/  UMOV UR19, 0xc0000010 ;  /* 0xc000001000137882 */ /* 0x000fe20000000000 */
[----:B----4-:R-:W-:-:S06]  /*6c60*/  WARPGROUP.ARRIVE ;  /* 0x00000000000079c5 */ /* 0x010fcc0000000000 */
[----:B------:R-:W-:Y:S03]  /*6c70*/  QGMMA.64x256x32.F32.E5M2.E5M2 R108, gdesc[UR16], R108, UP0, gsb0 ;  /* 0x03e00000106c79f3 */ /* 0x000fe6000b80386c */
[----:B------:R-:W-:Y:S02]  /*6c80*/  WARPGROUP.DEPBAR.LE gsb0, 0x0 ;  /* 0x00008000000079c5 */ /* 0x000fe40000010000 */
[----:B------:R-:W-:Y:S01]  /*6c90*/  STL.64 [R1], R108 ;  /* 0x0000006c01007387 */ /* 0x000fe20000100a00 */
[----:B0-----:R-:W-:-:S03]  /*6ca0*/  IMAD.MOV.U32 R3, RZ, RZ, R108 ;  /* 0x000000ffff037224 */ /* 0x001fc600078e006c */
        /* <DEDUP_REMOVED lines=63> */
[----:B0-----:R0:W5:Y:S04]  /*70a0*/  LDL.LU.64 R234, [R1+0x668] ;  /* 0x0006680001ea7983 */ /* 0x0011680000300a00 */
[----:B------:R0:W5:Y:S04]  /*70b0*/  LDL.LU.64 R232, [R1+0x660] ;  /* 0x0006600001e87983 */ /* 0x0001680000300a00 */
        /* <DEDUP_REMOVED lines=62> */
[----:B------:R-:W-:Y:S01]  /*74a0*/  UIADD3 UR16, UR16, 0x100, URZ ;  /* 0x0000010010107890 */ /* 0x000fe2000fffe03f */
[----:B------:R-:W-:Y:S01]  /*74b0*/  UMOV UR17, 0xc0000010 ;  /* 0xc000001000117882 */ /* 0x000fe20000000000 */
[----:B------:R-:W-:Y:S01]  /*74c0*/  UIADD3 UR6, UR6, 0x1, URZ ;  /* 0x0000000106067890 */ /* 0x000fe2000fffe03f */
[----:B----4-:R-:W-:-:S06]  /*74d0*/  WARPGROUP.ARRIVE ;  /* 0x00000000000079c5 */ /* 0x010fcc0000000000 */
[----:B------:R-:W-:Y:S01]  /*74e0*/  QGMMA.64x256x32.F32.E5M2.E5M2 R24, gdesc[UR16], R24, UP0, gsb0 ;  /* 0x03e00000101879f3 */ /* 0x000fe2000b803818 */
[----:B------:R-:W-:-:S04]  /*74f0*/  UISETP.NE.AND UP0, UPT, UR6, UR26, UPT ;  /* 0x0000001a0600728c */ /* 0x000fc8000bf05270 */
[----:B------:R-:W-:-:S06]  /*7500*/  USEL UR7, URZ, 0x1, UP0 ;  /* 0x000000013f077887 */ /* 0x000fcc0008000000 */
[----:B------:R-:W-:Y:S01]  /*7510*/  ISETP.NE.AND P0, PT, RZ, UR7, PT ;  /* 0x00000007ff007c0c */ /* 0x000fe2000bf05270 */
[----:B------:R-:W-:-:S12]  /*7520*/  WARPGROUP.DEPBAR.LE gsb0, 0x0 ;  /* 0x00008000000079c5 */ /* 0x000fd80000010000 */
[----:B0-----:R-:W-:Y:S05]  /*7530*/  @!P0 BRA `(.L_x_24) ;  /* 0x00000038008c8947 */ /* 0x001fea0003800000 */
[----:B------:R0:W-:Y:S04]  /*7540*/  STL [R1+0x658], R31 ;  /* 0x0006581f01007387 */ /* 0x0001e80000100800 */
[----:B------:R4:W-:Y:S01]  /*7550*/  STL [R1+0x654], R32 ;  /* 0x0006542001007387 */ /* 0x0009e20000100800 */
[----:B0-----:R-:W-:-:S03]  /*7560*/  IMAD.MOV.U32 R31, RZ, RZ, R3 ;  /* 0x000000ffff1f7224 */ /* 0x001fc600078e0003 */
[----:B----4-:R-:W4:Y:S04]  /*7570*/  LDL R32, [R1+0x4] ;  /* 0x0000040001207983 */ /* 0x010f280000100800 */
[----:B------:R0:W-:Y:S04]  /*7580*/  STL [R1+0x650], R33 ;  /* 0x0006502101007387 */ /* 0x0001e80000100800 */
[----:B0-----:R-:W2:Y:S04]  /*7590*/  LDL R33, [R1+0x8] ;  /* 0x0000080001217983 */ /* 0x001ea80000100800 */
        /* <DEDUP_REMOVED lines=177> */
[----:B0-----:R-:W3:Y:S04]  /*80b0*/  LDL.LU R122, [R1+0x200] ;  /* 0x00020000017a7983 */ /* 0x001ee80000300800 */
        /* <DEDUP_REMOVED lines=14> */
[----:B------:R-:W3:Y:S04]  /*81a0*/  LDL.LU R3, [R1+0x234] ;  /* 0x0002340001037983 */ /* 0x000ee80000300800 */
        /* <DEDUP_REMOVED lines=46> */
[----:B-----5:R0:W-:Y:S04]  /*8490*/  STL [R1+0x470], R0 ;  /* 0x0004700001007387 */ /* 0x0201e80000100800 */
[----:B0-----:R-:W3:Y:S01]  /*84a0*/  LDL R0, [R1+0x168] ;  /* 0x0001680001007983 */ /* 0x001ee20000100800 */
[----:B------:R-:W-:-:S01]  /*84b0*/  FADD R4, R31, R4 ;  /* 0x000000041f047221 */ /* 0x000fc20000000000 */
[----:B----4-:R-:W-:Y:S01]  /*84c0*/  FADD R5, R32, R5 ;  /* 0x0000000520057221 */ /* 0x010fe20000000000 */
[----:B--2---:R-:W-:-:S01]  /*84d0*/  FADD R6, R33, R6 ;  /* 0x0000000621067221 */ /* 0x004fc20000000000 */
[----:B------:R-:W2:Y:S01]  /*84e0*/  LDL.LU R31, [R1+0x658] ;  /* 0x00065800011f7983 */ /* 0x000ea20000300800 */
[----:B---3--:R-:W-:-:S01]  /*84f0*/  FADD R7, R34, R7 ;  /* 0x0000000722077221 */ /* 0x008fc20000000000 */
[----:B------:R-:W-:-:S02]  /*8500*/  FADD R8, R35, R8 ;  /* 0x0000000823087221 */ /* 0x000fc40000000000 */
[----:B------:R-:W3:Y:S01]  /*8510*/  LDL.LU R32, [R1+0x654] ;  /* 0x0006540001207983 */ /* 0x000ee20000300800 */
[----:B------:R-:W-:-:S03]  /*8520*/  FADD R9, R36, R9 ;  /* 0x0000000924097221 */ /* 0x000fc60000000000 */
[----:B------:R-:W4:Y:S01]  /*8530*/  LDL.LU R33, [R1+0x650] ;  /* 0x0006500001217983 */ /* 0x000f220000300800 */
        /* <DEDUP_REMOVED lines=160> */
[----:B------:R-:W-:-:S01]  /*8f40*/  FADD R218, R117, R218 ;  /* 0x000000da75da7221 */ /* 0x000fc20000000000 */
[----:B------:R-:W-:Y:S02]  /*8f50*/  FADD R122, R124, R122 ;  /* 0x0000007a7c7a7221 */ /* 0x000fe40000000000 */
[----:B------:R-:W4:Y:S01]  /*8f60*/  LDL.LU R114, [R1+0x50c] ;  /* 0x00050c0001727983 */ /* 0x000f220000300800 */
[----:B------:R-:W-:-:S03]  /*8f70*/  FADD R219, R118, R219 ;  /* 0x000000db76db7221 */ /* 0x000fc60000000000 */
[----:B------:R-:W4:Y:S01]  /*8f80*/  LDL.LU R115, [R1+0x508] ;  /* 0x0005080001737983 */ /* 0x000f220000300800 */
[----:B------:R-:W-:-:S03]  /*8f90*/  FADD R220, R119, R220 ;  /* 0x000000dc77dc7221 */ /* 0x000fc60000000000 */
[----:B------:R-:W4:Y:S01]  /*8fa0*/  LDL.LU R116, [R1+0x504] ;  /* 0x0005040001747983 */ /* 0x000f220000300800 */
[----:B------:R-:W-:-:S03]  /*8fb0*/  FADD R221, R120, R221 ;  /* 0x000000dd78dd7221 */ /* 0x000fc60000000000 */
[----:B------:R-:W4:Y:S04]  /*8fc0*/  LDL.LU R117, [R1+0x500] ;  /* 0x0005000001757983 */ /* 0x000f280000300800 */
[----:B------:R-:W4:Y:S04]  /*8fd0*/  LDL.LU R118, [R1+0x4fc] ;  /* 0x0004fc0001767983 */ /* 0x000f280000300800 */
[----:B------:R-:W4:Y:S04]  /*8fe0*/  LDL.LU R119, [R1+0x4f8] ;  /* 0x0004f80001777983 */ /* 0x000f280000300800 */
[----:B------:R-:W4:Y:S01]  /*8ff0*/  LDL.LU R120, [R1+0x4f4] ;  /* 0x0004f40001787983 */ /* 0x000f220000300800 */
[----:B------:R-:W-:-:S01]  /*9000*/  FADD R237, R126, R237 ;  /* 0x000000ed7eed7221 */ /* 0x000fc20000000000 */
[----:B------:R-:W-:Y:S01]  /*9010*/  FADD R236, R128, R236 ;  /* 0x000000ec80ec7221 */ /* 0x000fe20000000000 */
[----:B------:R-:W-:-:S01]  /*9020*/  FADD R225, R150, R225 ;  /* 0x000000e196e17221 */ /* 0x000fc20000000000 */
[----:B------:R0:W-:Y:S01]  /*9030*/  STL [R1+0x200], R122 ;  /* 0x0002007a01007387 */ /* 0x0001e20000100800 */
[----:B------:R-:W-:-:S01]  /*9040*/  FADD R228, R146, R228 ;  /* 0x000000e492e47221 */ /* 0x000fc20000000000 */
[----:B------:R-:W-:Y:S01]  /*9050*/  FADD R230, R143, R230 ;  /* 0x000000e68fe67221 */ /* 0x000fe20000000000 */
[----:B------:R-:W-:-:S01]  /*9060*/  FADD R231, R141, R231 ;  /* 0x000000e78de77221 */ /* 0x000fc20000000000 */
[----:B------:R-:W-:Y:S01]  /*9070*/  FADD R223, R2, R223 ;  /* 0x000000df02df7221 */ /* 0x000fe20000000000 */
[----:B------:R-:W-:-:S01]  /*9080*/  FADD R222, R0, R222 ;  /* 0x000000de00de7221 */ /* 0x000fc20000000000 */
[----:B------:R-:W-:Y:S01]  /*9090*/  FADD R224, R151, R224 ;  /* 0x000000e097e07221 */ /* 0x000fe20000000000 */
[----:B------:R-:W-:-:S01]  /*90a0*/  FADD R226, R149, R226 ;  /* 0x000000e295e27221 */ /* 0x000fc20000000000 */
[----:B------:R-:W-:Y:S01]  /*90b0*/  FADD R227, R147, R227 ;  /* 0x000000e393e37221 */ /* 0x000fe20000000000 */
[----:B------:R-:W-:-:S01]  /*90c0*/  FADD R229, R145, R229 ;  /* 0x000000e591e57221 */ /* 0x000fc20000000000 */
[----:B0-----:R-:W2:Y:S01]  /*90d0*/  LDL.LU R122, [R1+0x204] ;  /* 0x00020400017a7983 */ /* 0x001ea20000300800 */
[----:B------:R-:W-:-:S01]  /*90e0*/  FADD R232, R136, R232 ;  /* 0x000000e888e87221 */ /* 0x000fc20000000000 */
[----:B------:R-:W-:Y:S01]  /*90f0*/  FADD R233, R134, R233 ;  /* 0x000000e986e97221 */ /* 0x000fe20000000000 */
[----:B------:R-:W-:-:S01]  /*9100*/  FADD R234, R132, R234 ;  /* 0x000000ea84ea7221 */ /* 0x000fc20000000000 */
[----:B------:R-:W3:Y:S01]  /*9110*/  LDL.LU R124, [R1+0x208] ;  /* 0x00020800017c7983 */ /* 0x000ee20000300800 */
[----:B------:R-:W-:-:S03]  /*9120*/  FADD R235, R130, R235 ;  /* 0x000000eb82eb7221 */ /* 0x000fc60000000000 */
[----:B------:R-:W4:Y:S04]  /*9130*/  LDL.LU R126, [R1+0x20c] ;  /* 0x00020c00017e7983 */ /* 0x000f280000300800 */
[----:B------:R-:W4:Y:S04]  /*9140*/  LDL.LU R128, [R1+0x210] ;  /* 0x0002100001807983 */ /* 0x000f280000300800 */
[----:B------:R-:W4:Y:S04]  /*9150*/  LDL.LU R150, [R1+0x214] ;  /* 0x0002140001967983 */ /* 0x000f280000300800 */
[----:B------:R-:W4:Y:S04]  /*9160*/  LDL.LU R146, [R1+0x218] ;  /* 0x0002180001927983 */ /* 0x000f280000300800 */
[----:B------:R-:W4:Y:S04]  /*9170*/  LDL.LU R143, [R1+0x21c] ;  /* 0x00021c00018f7983 */ /* 0x000f280000300800 */
[----:B------:R-:W4:Y:S04]  /*9180*/  LDL.LU R141, [R1+0x220] ;  /* 0x00022000018d7983 */ /* 0x000f280000300800 */
[----:B------:R-:W4:Y:S04]  /*9190*/  LDL.LU R2, [R1+0x224] ;  /* 0x0002240001027983 */ /* 0x000f280000300800 */
[----:B------:R-:W4:Y:S04]  /*91a0*/  LDL.LU R0, [R1+0x228] ;  /* 0x0002280001007983 */ /* 0x000f280000300800 */
[----:B------:R-:W4:Y:S04]  /*91b0*/  LDL R130, [R1+0x1e0] ;  /* 0x0001e00001827983 */ /* 0x000f280000100800 */
[----:B------:R-:W4:Y:S04]  /*91c0*/  LDL R132, [R1+0x1e4] ;  /* 0x0001e40001847983 */ /* 0x000f280000100800 */
[----:B------:R-:W4:Y:S04]  /*91d0*/  LDL R134, [R1+0x1e8] ;  /* 0x0001e80001867983 */ /* 0x000f280000100800 */
[----:B------:R-:W4:Y:S04]  /*91e0*/  LDL R136, [R1+0x1ec] ;  /* 0x0001ec0001887983 */ /* 0x000f280000100800 */
[----:B------:R-:W4:Y:S04]  /*91f0*/  LDL R151, [R1+0x1f0] ;  /* 0x0001f00001977983 */ /* 0x000f280000100800 */
[----:B------:R-:W4:Y:S04]  /*9200*/  LDL R149, [R1+0x1f4] ;  /* 0x0001f40001957983 */ /* 0x000f280000100800 */
[----:B------:R-:W4:Y:S04]  /*9210*/  LDL R147, [R1+0x1f8] ;  /* 0x0001f80001937983 */ /* 0x000f280000100800 */
[----:B------:R-:W4:Y:S01]  /*9220*/  LDL R145, [R1+0x1fc] ;  /* 0x0001fc0001917983 */ /* 0x000f220000100800 */
[----:B------:R-:W-:-:S01]  /*9230*/  FADD R137, R138, R137 ;  /* 0x000000898a897221 */ /* 0x000fc20000000000 */
[----:B------:R-:W-:Y:S01]  /*9240*/  FADD R133, R135, R133 ;  /* 0x0000008587857221 */ /* 0x000fe20000000000 */
[----:B------:R-:W-:-:S01]  /*9250*/  FADD R3, R131, R3 ;  /* 0x0000000383037221 */ /* 0x000fc20000000000 */
[----:B--2---:R-:W-:-:S02]  /*9260*/  FADD R122, R121, R122 ;  /* 0x0000007a797a7221 */ /* 0x004fc40000000000 */
[----:B------:R-:W2:Y:S01]  /*9270*/  LDL.LU R121, [R1+0x4f0] ;  /* 0x0004f00001797983 */ /* 0x000ea20000300800 */
[----:B---3--:R-:W-:-:S03]  /*9280*/  FADD R124, R123, R124 ;  /* 0x0000007c7b7c7221 */ /* 0x008fc60000000000 */
[----:B------:R0:W-:Y:S01]  /*9290*/  STL [R1+0x204], R122 ;  /* 0x0002047a01007387 */ /* 0x0001e20000100800 */
[----:B----4-:R-:W-:-:S01]  /*92a0*/  FADD R126, R125, R126 ;  /* 0x0000007e7d7e7221 */ /* 0x010fc20000000000 */
[----:B------:R-:W-:Y:S02]  /*92b0*/  FADD R128, R127, R128 ;  /* 0x000000807f807221 */ /* 0x000fe40000000000 */
[----:B0-----:R-:W3:Y:S04]  /*92c0*/  LDL.LU R122, [R1+0x4ec] ;  /* 0x0004ec00017a7983 */ /* 0x001ee80000300800 */
[----:B------:R-:W4:Y:S04]  /*92d0*/  LDL.LU R123, [R1+0x4e8] ;  /* 0x0004e800017b7983 */ /* 0x000f280000300800 */
[----:B------:R0:W-:Y:S01]  /*92e0*/  STL [R1+0x208], R124 ;  /* 0x0002087c01007387 */ /* 0x0001e20000100800 */
[----:B------:R-:W-:-:S01]  /*92f0*/  FADD R150, R129, R150 ;  /* 0x0000009681967221 */ /* 0x000fc20000000000 */
[----:B------:R-:W-:Y:S01]  /*9300*/  FADD R146, R148, R146 ;  /* 0x0000009294927221 */ /* 0x000fe20000000000 */
[----:B------:R-:W-:-:S01]  /*9310*/  FADD R143, R144, R143 ;  /* 0x0000008f908f7221 */ /* 0x000fc20000000000 */
[----:B------:R-:W-:Y:S01]  /*9320*/  FADD R141, R142, R141 ;  /* 0x0000008d8e8d7221 */ /* 0x000fe20000000000 */
[----:B0-----:R-:W4:Y:S04]  /*9330*/  LDL.LU R124, [R1+0x4e4] ;  /* 0x0004e400017c7983 */ /* 0x001f280000300800 */
[----:B------:R-:W4:Y:S04]  /*9340*/  LDL.LU R125, [R1+0x4e0] ;  /* 0x0004e000017d7983 */ /* 0x000f280000300800 */
[----:B------:R0:W-:Y:S01]  /*9350*/  STL [R1+0x20c], R126 ;  /* 0x00020c7e01007387 */ /* 0x0001e20000100800 */
[----:B------:R-:W-:-:S01]  /*9360*/  FADD R2, R140, R2 ;  /* 0x000000028c027221 */ /* 0x000fc20000000000 */
[----:B------:R-:W-:-:S02]  /*9370*/  FADD R0, R139, R0 ;  /* 0x000000008b007221 */ /* 0x000fc40000000000 */
[----:B0-----:R-:W4:Y:S04]  /*9380*/  LDL.LU R126, [R1+0x4dc] ;  /* 0x0004dc00017e7983 */ /* 0x001f280000300800 */
[----:B------:R-:W4:Y:S04]  /*9390*/  LDL.LU R127, [R1+0x4d8] ;  /* 0x0004d800017f7983 */ /* 0x000f280000300800 */
[----:B------:R0:W-:Y:S04]  /*93a0*/  STL [R1+0x210], R128 ;  /* 0x0002108001007387 */ /* 0x0001e80000100800 */
[----:B0-----:R-:W4:Y:S04]  /*93b0*/  LDL.LU R128, [R1+0x4d4] ;  /* 0x0004d40001807983 */ /* 0x001f280000300800 */
[----:B------:R-:W4:Y:S04]  /*93c0*/  LDL.LU R129, [R1+0x4d0] ;  /* 0x0004d00001817983 */ /* 0x000f280000300800 */
[----:B------:R-:W-:Y:S04]  /*93d0*/  STL [R1+0x214], R150 ;  /* 0x0002149601007387 */ /* 0x000fe80000100800 */
[----:B------:R-:W-:Y:S04]  /*93e0*/  STL [R1+0x218], R146 ;  /* 0x0002189201007387 */ /* 0x000fe80000100800 */
[----:B------:R-:W-:Y:S04]  /*93f0*/  STL [R1+0x21c], R143 ;  /* 0x00021c8f01007387 */ /* 0x000fe80000100800 */
[----:B------:R-:W-:Y:S04]  /*9400*/  STL [R1+0x220], R141 ;  /* 0x0002208d01007387 */ /* 0x000fe80000100800 */
[----:B------:R-:W-:Y:S04]  /*9410*/  STL [R1+0x224], R2 ;  /* 0x0002240201007387 */ /* 0x000fe80000100800 */
[----:B------:R-:W-:Y:S04]  /*9420*/  STL [R1+0x228], R0 ;  /* 0x0002280001007387 */ /* 0x000fe80000100800 */
[----:B------:R-:W2:Y:S04]  /*9430*/  LDL.LU R131, [R1+0x238] ;  /* 0x0002380001837983 */ /* 0x000ea80000300800 */
[----:B------:R-:W-:Y:S04]  /*9440*/  STL [R1+0x22c], R137 ;  /* 0x00022c8901007387 */ /* 0x000fe80000100800 */
[----:B------:R0:W-:Y:S04]  /*9450*/  STL [R1+0x230], R133 ;  /* 0x0002308501007387 */ /* 0x0001e80000100800 */
[----:B0-----:R-:W3:Y:S04]  /*9460*/  LDL.LU R133, [R1+0x23c] ;  /* 0x00023c0001857983 */ /* 0x001ee80000300800 */
[----:B------:R-:W4:Y:S04]  /*9470*/  LDL.LU R135, [R1+0x240] ;  /* 0x0002400001877983 */ /* 0x000f280000300800 */
[----:B------:R0:W-:Y:S04]  /*9480*/  STL [R1+0x234], R3 ;  /* 0x0002340301007387 */ /* 0x0001e80000100800 */
        /* <DEDUP_REMOVED lines=11> */
[----:B0-----:R-:W4:Y:S04]  /*9540*/  LDL.LU R3, [R1+0x270] ;  /* 0x0002700001037983 */ /* 0x001f280000300800 */
[----:B------:R-:W4:Y:S04]  /*9550*/  LDL.LU R2, [R1+0x274] ;  /* 0x0002740001027983 */ /* 0x000f280000300800 */
[----:B------:R-:W4:Y:S01]  /*9560*/  LDL.LU R0, [R1+0x278] ;  /* 0x0002780001007983 */ /* 0x000f220000300800 */
[----:B--2---:R-:W-:-:S03]  /*9570*/  FADD R131, R130, R131 ;  /* 0x0000008382837221 */ /* 0x004fc60000000000 */
[----:B------:R-:W2:Y:S04]  /*9580*/  LDL.LU R130, [R1+0x4cc] ;  /* 0x0004cc0001827983 */ /* 0x000ea80000300800 */
[----:B------:R0:W-:Y:S04]  /*9590*/  STL [R1+0x238], R131 ;  /* 0x0002388301007387 */ /* 0x0001e80000100800 */
[----:B0-----:R-:W2:Y:S01]  /*95a0*/  LDL.LU R131, [R1+0x4c8] ;  /* 0x0004c80001837983 */ /* 0x001ea20000300800 */
[----:B---3--:R-:W-:-:S03]  /*95b0*/  FADD R133, R132, R133 ;  /* 0x0000008584857221 */ /* 0x008fc60000000000 */
[----:B------:R-:W3:Y:S01]  /*95c0*/  LDL.LU R132, [R1+0x4c4] ;  /* 0x0004c40001847983 */ /* 0x000ee20000300800 */
[----:B----4-:R-:W-:-:S03]  /*95d0*/  FADD R135, R134, R135 ;  /* 0x0000008786877221 */ /* 0x010fc60000000000 */
[----:B------:R0:W-:Y:S01]  /*95e0*/  STL [R1+0x23c], R133 ;  /* 0x00023c8501007387 */ /* 0x0001e20000100800 */
[----:B------:R-:W-:-:S03]  /*95f0*/  FADD R137, R136, R137 ;  /* 0x0000008988897221 */ /* 0x000fc60000000000 */
[----:B0-----:R-:W4:Y:S01]  /*9600*/  LDL.LU R133, [R1+0x4c0] ;  /* 0x0004c00001857983 */ /* 0x001f220000300800 */
[----:B------:R-:W-:-:S03]  /*9610*/  FADD R150, R151, R150 ;  /* 0x0000009697967221 */ /* 0x000fc60000000000 */
[----:B------:R-:W4:Y:S01]  /*9620*/  LDL.LU R134, [R1+0x4bc] ;  /* 0x0004bc0001867983 */ /* 0x000f220000300800 */
[----:B------:R-:W-:-:S03]  /*9630*/  FADD R148, R149, R148 ;  /* 0x0000009495947221 */ /* 0x000fc60000000000 */
[----:B------:R0:W-:Y:S01]  /*9640*/  STL [R1+0x240], R135 ;  /* 0x0002408701007387 */ /* 0x0001e20000100800 */
[----:B------:R-:W-:-:S01]  /*9650*/  FADD R146, R147, R146 ;  /* 0x0000009293927221 */ /* 0x000fc20000000000 */
[----:B------:R-:W-:Y:S02]  /*9660*/  FADD R144, R145, R144 ;  /* 0x0000009091907221 */ /* 0x000fe40000000000 */
[----:B0-----:R-:W4:Y:S01]  /*9670*/  LDL.LU R135, [R1+0x4b8] ;  /* 0x0004b80001877983 */ /* 0x001f220000300800 */
[----:B------:R-:W-:-:S03]  /*9680*/  FADD R143, R24, R143 ;  /* 0x0000008f188f7221 */ /* 0x000fc60000000000 */
[----:B------:R-:W4:Y:S01]  /*9690*/  LDL.LU R136, [R1+0x4b4] ;  /* 0x0004b40001887983 */ /* 0x000f220000300800 */
[----:B------:R-:W-:-:S03]  /*96a0*/  FADD R142, R25, R142 ;  /* 0x0000008e198e7221 */ /* 0x000fc60000000000 */
[----:B------:R0:W-:Y:S01]  /*96b0*/  STL [R1+0x244], R137 ;  /* 0x0002448901007387 */ /* 0x0001e20000100800 */
[----:B------:R-:W-:-:S01]  /*96c0*/  FADD R141, R26, R141 ;  /* 0x0000008d1a8d7221 */ /* 0x000fc20000000000 */
[----:B------:R-:W-:Y:S01]  /*96d0*/  FADD R140, R27, R140 ;  /* 0x0000008c1b8c7221 */ /* 0x000fe20000000000 */
[----:B------:R-:W-:-:S01]  /*96e0*/  FADD R139, R28, R139 ;  /* 0x0000008b1c8b7221 */ /* 0x000fc20000000000 */
[----:B0-----:R-:W4:Y:S04]  /*96f0*/  LDL.LU R137, [R1+0x4b0] ;  /* 0x0004b00001897983 */ /* 0x001f280000300800 */
[----:B------:R0:W-:Y:S01]  /*9700*/  STL [R1+0x248], R150 ;  /* 0x0002489601007387 */ /* 0x0001e20000100800 */
[----:B------:R-:W-:-:S03]  /*9710*/  FADD R138, R29, R138 ;  /* 0x0000008a1d8a7221 */ /* 0x000fc60000000000 */
[----:B------:R1:W-:Y:S04]  /*9720*/  STL [R1+0x24c], R148 ;  /* 0x00024c9401007387 */ /* 0x0003e80000100800 */
        /* <DEDUP_REMOVED lines=9> */
[----:B------:R1:W-:Y:S04]  /*97c0*/  STL [R1+0x268], R139 ;  /* 0x0002688b01007387 */ /* 0x0003e80000100800 */
[----:B------:R1:W-:Y:S04]  /*97d0*/  STL [R1+0x26c], R138 ;  /* 0x00026c8a01007387 */ /* 0x0003e80000100800 */
[----:B------:R-:W2:Y:S04]  /*97e0*/  LDL.LU R151, [R1+0x27c] ;  /* 0x00027c0001977983 */ /* 0x000ea80000300800 */
[----:B------:R1:W-:Y:S04]  /*97f0*/  STL [R1+0x270], R3 ;  /* 0x0002700301007387 */ /* 0x0003e80000100800 */
[----:B0-----:R-:W3:Y:S04]  /*9800*/  LDL.LU R150, [R1+0x280] ;  /* 0x0002800001967983 */ /* 0x001ee80000300800 */
[----:B------:R0:W-:Y:S04]  /*9810*/  STL [R1+0x274], R2 ;  /* 0x0002740201007387 */ /* 0x0001e80000100800 */
[----:B------:R-:W4:Y:S04]  /*9820*/  LDL.LU R149, [R1+0x284] ;  /* 0x0002840001957983 */ /* 0x000f280000300800 */
[----:B------:R0:W-:Y:S04]  /*9830*/  STL [R1+0x278], R0 ;  /* 0x0002780001007387 */ /* 0x0001e80000100800 */
[----:B-1----:R-:W4:Y:S04]  /*9840*/  LDL.LU R148, [R1+0x288] ;  /* 0x0002880001947983 */ /* 0x002f280000300800 */
        /* <DEDUP_REMOVED lines=12> */
[----:B------:R-:W4:Y:S01]  /*9910*/  LDL.LU R0, [R1+0x2bc] ;  /* 0x0002bc0001007983 */ /* 0x000f220000300800 */
[----:B--2---:R-:W-:-:S01]  /*9920*/  FADD R151, R33, R151 ;  /* 0x0000009721977221 */ /* 0x004fc20000000000 */
[----:B---3--:R-:W-:-:S04]  /*9930*/  FADD R150, R34, R150 ;  /* 0x0000009622967221 */ /* 0x008fc80000000000 */
[----:B------:R0:W-:Y:S01]  /*9940*/  STL [R1+0x27c], R151 ;  /* 0x00027c9701007387 */ /* 0x0001e20000100800 */
[----:B----4-:R-:W-:-:S03]  /*9950*/  FADD R149, R35, R149 ;  /* 0x0000009523957221 */ /* 0x010fc60000000000 */
[----:B------:R1:W-:Y:S01]  /*9960*/  STL [R1+0x280], R150 ;  /* 0x0002809601007387 */ /* 0x0003e20000100800 */
[----:B------:R-:W-:-:S03]  /*9970*/  FADD R148, R36, R148 ;  /* 0x0000009424947221 */ /* 0x000fc60000000000 */
        /* <DEDUP_REMOVED lines=24> */
[----:B0-----:R-:W4:Y:S01]  /*9b00*/  LDL.LU R151, [R1+0x2c0] ;  /* 0x0002c00001977983 */ /* 0x001f220000300800 */
[----:B------:R-:W-:-:S03]  /*9b10*/  FADD R0, R49, R0 ;  /* 0x0000000031007221 */ /* 0x000fc60000000000 */
[----:B------:R0:W-:Y:S04]  /*9b20*/  STL [R1+0x2b4], R3 ;  /* 0x0002b40301007387 */ /* 0x0001e80000100800 */
[----:B-1----:R-:W4:Y:S04]  /*9b30*/  LDL.LU R150, [R1+0x2c4] ;  /* 0x0002c40001967983 */ /* 0x002f280000300800 */
[----:B------:R1:W-:Y:S04]  /*9b40*/  STL [R1+0x2b8], R2 ;  /* 0x0002b80201007387 */ /* 0x0003e80000100800 */
[----:B--2---:R-:W2:Y:S04]  /*9b50*/  LDL.LU R149, [R1+0x2c8] ;  /* 0x0002c80001957983 */ /* 0x004ea80000300800 */
[----:B------:R1:W-:Y:S04]  /*9b60*/  STL [R1+0x2bc], R0 ;  /* 0x0002bc0001007387 */ /* 0x0003e80000100800 */
[----:B---3--:R-:W3:Y:S04]  /*9b70*/  LDL.LU R148, [R1+0x2cc] ;  /* 0x0002cc0001947983 */ /* 0x008ee80000300800 */
[----:B----4-:R-:W4:Y:S04]  /*9b80*/  LDL.LU R147, [R1+0x2d0] ;  /* 0x0002d00001937983 */ /* 0x010f280000300800 */
        /* <DEDUP_REMOVED lines=10> */
[----:B-1----:R-:W4:Y:S04]  /*9c30*/  LDL.LU R2, [R1+0x2fc] ;  /* 0x0002fc0001027983 */ /* 0x002f280000300800 */
[----:B------:R-:W4:Y:S01]  /*9c40*/  LDL.LU R0, [R1+0x300] ;  /* 0x0003000001007983 */ /* 0x000f220000300800 */
[----:B------:R-:W-:-:S01]  /*9c50*/  FADD R151, R50, R151 ;  /* 0x0000009732977221 */ /* 0x000fc20000000000 */
[----:B------:R-:W-:-:S04]  /*9c60*/  FADD R150, R51, R150 ;  /* 0x0000009633967221 */ /* 0x000fc80000000000 */
[----:B------:R0:W-:Y:S01]  /*9c70*/  STL [R1+0x2c0], R151 ;  /* 0x0002c09701007387 */ /* 0x0001e20000100800 */
[----:B--2---:R-:W-:-:S03]  /*9c80*/  FADD R149, R52, R149 ;  /* 0x0000009534957221 */ /* 0x004fc60000000000 */
[----:B------:R1:W-:Y:S01]  /*9c90*/  STL [R1+0x2c4], R150 ;  /* 0x0002c49601007387 */ /* 0x0003e20000100800 */
[----:B---3--:R-:W-:-:S03]  /*9ca0*/  FADD R148, R53, R148 ;  /* 0x0000009435947221 */ /* 0x008fc60000000000 */
        /* <DEDUP_REMOVED lines=200> */
[----:B------:R-:W-:Y:S01]  /*a930*/  STL [R1+0x3d0], R151 ;  /* 0x0003d09701007387 */ /* 0x000fe20000100800 */
[----:B--2---:R-:W-:-:S03]  /*a940*/  FADD R149, R120, R149 ;  /* 0x0000009578957221 */ /* 0x004fc60000000000 */
[----:B------:R-:W-:Y:S01]  /*a950*/  STL [R1+0x3d4], R150 ;  /* 0x0003d49601007387 */ /* 0x000fe20000100800 */
[----:B---3--:R-:W-:-:S03]  /*a960*/  FADD R148, R121, R148 ;  /* 0x0000009479947221 */ /* 0x008fc60000000000 */
[----:B------:R-:W-:Y:S01]  /*a970*/  STL [R1+0x3d8], R149 ;  /* 0x0003d89501007387 */ /* 0x000fe20000100800 */
[----:B----4-:R-:W-:-:S03]  /*a980*/  FADD R147, R122, R147 ;  /* 0x000000937a937221 */ /* 0x010fc60000000000 */
[----:B------:R-:W-:Y:S01]  /*a990*/  STL [R1+0x3dc], R148 ;  /* 0x0003dc9401007387 */ /* 0x000fe20000100800 */
[----:B------:R-:W-:-:S03]  /*a9a0*/  FADD R146, R123, R146 ;  /* 0x000000927b927221 */ /* 0x000fc60000000000 */
        /* <DEDUP_REMOVED lines=18> */
[----:B------:R0:W-:Y:S04]  /*aad0*/  STL [R1+0x404], R138 ;  /* 0x0004048a01007387 */ /* 0x0001e80000100800 */
[----:B0-----:R-:W2:Y:S04]  /*aae0*/  LDL.LU R138, [R1+0x414] ;  /* 0x00041400018a7983 */ /* 0x001ea80000300800 */
[----:B------:R-:W-:Y:S04]  /*aaf0*/  STL [R1+0x408], R3 ;  /* 0x0004080301007387 */ /* 0x000fe80000100800 */
[----:B------:R-:W3:Y:S01]  /*ab00*/  LDL.LU R139, [R1+0x418] ;  /* 0x00041800018b7983 */ /* 0x000ee20000300800 */
[----:B------:R-:W-:-:S01]  /*ab10*/  FADD R2, R133, R2 ;  /* 0x0000000285027221 */ /* 0x000fc20000000000 */
[----:B------:R-:W-:-:S04]  /*ab20*/  FADD R0, R134, R0 ;  /* 0x0000000086007221 */ /* 0x000fc80000000000 */
[----:B------:R0:W-:Y:S04]  /*ab30*/  STL [R1+0x40c], R2 ;  /* 0x00040c0201007387 */ /* 0x0001e80000100800 */
        /* <DEDUP_REMOVED lines=16> */
[----:B--2---:R-:W-:-:S05]  /*ac40*/  FADD R138, R135, R138 ;  /* 0x0000008a878a7221 */ /* 0x004fca0000000000 */
[----:B------:R0:W-:Y:S01]  /*ac50*/  STL [R1+0x414], R138 ;  /* 0x0004148a01007387 */ /* 0x0001e20000100800 */
[----:B---3--:R-:W-:-:S03]  /*ac60*/  FADD R139, R136, R139 ;  /* 0x0000008b888b7221 */ /* 0x008fc60000000000 */
[----:B0-----:R-:W2:Y:S04]  /*ac70*/  LDL.LU R138, [R1+0x4ac] ;  /* 0x0004ac00018a7983 */ /* 0x001ea80000300800 */
[----:B------:R0:W-:Y:S04]  /*ac80*/  STL [R1+0x418], R139 ;  /* 0x0004188b01007387 */ /* 0x0001e80000100800 */
[----:B0-----:R-:W3:Y:S01]  /*ac90*/  LDL.LU R139, [R1+0x4a8] ;  /* 0x0004a800018b7983 */ /* 0x001ee20000300800 */
[----:B----4-:R-:W-:-:S05]  /*aca0*/  FADD R140, R137, R140 ;  /* 0x0000008c898c7221 */ /* 0x010fca0000000000 */
[----:B------:R0:W-:Y:S04]  /*acb0*/  STL [R1+0x41c], R140 ;  /* 0x00041c8c01007387 */ /* 0x0001e80000100800 */
[----:B0-----:R-:W4:Y:S01]  /*acc0*/  LDL.LU R140, [R1+0x4a4] ;  /* 0x0004a400018c7983 */ /* 0x001f220000300800 */
        /* <DEDUP_REMOVED lines=35> */
[----:B0-----:R0:W5:Y:S01]  /*af00*/  LDL.LU R2, [R1+0x474] ;  /* 0x0004740001027983 */ /* 0x0011620000300800 */
[----:B------:R-:W-:Y:S01]  /*af10*/  UMOV UR6, URZ ;  /* 0x0000003f00067c82 */ /* 0x000fe20008000000 */
[----:B--2---:R-:W-:-:S05]  /*af20*/  FADD R0, R150, R0 ;  /* 0x0000000096007221 */ /* 0x004fca0000000000 */
[----:B------:R1:W-:Y:S01]  /*af30*/  STL [R1+0x450], R0 ;  /* 0x0004500001007387 */ /* 0x0003e20000100800 */
[----:B---3--:R-:W-:-:S03]  /*af40*/  FADD R3, R3, R151 ;  /* 0x0000009703037221 */ /* 0x008fc60000000000 */
[----:B-1----:R0:W5:Y:S04]  /*af50*/  LDL.LU R0, [R1+0x470] ;  /* 0x0004700001007983 */ /* 0x0021680000300800 */
[----:B------:R0:W-:Y:S02]  /*af60*/  STL [R1+0x454], R3 ;  /* 0x0004540301007387 */ /* 0x0001e40000100800 */
.L_x_24:
[----:B------:R-:W-:Y:S05]  /*af70*/  @!P1 BRA `(.L_x_25) ;  /* 0x0000000000049947 */ /* 0x000fea0003800000 */
[----:B------:R-:W-:Y:S01]  /*af80*/  BPT.TRAP 0x1 ;  /* 0x000000040000795c */ /* 0x000fe20000300000 */
.L_x_25:
[----:B------:R-:W-:Y:S02]  /*af90*/  UISETP.GT.U32.AND UP0, UPT, UR13, 0x1, UPT ;  /* 0x000000010d00788c */ /* 0x000fe4000bf04070 */
[----:B------:R-:W-:-:S04]  /*afa0*/  ULEA UR8, UR25, UR11, 0x3 ;  /* 0x0000000b19087291 */ /* 0x000fc8000f8e183f */
[----:B------:R-:W-:Y:S01]  /*afb0*/  UIADD3 UR8, UR8, 0x38, URZ ;  /* 0x0000003808087890 */ /* 0x000fe2000fffe03f */
[----:B------:R-:W-:-:S03]  /*afc0*/  PLOP3.LUT P0, PT, PT, PT, UP0, 0x80, 0x0 ;  /* 0x000000000000781c */ /* 0x000fc60003f0f008 */
[----:B------:R-:W-:-:S09]  /*afd0*/  UPRMT UR8, URZ, 0x654, UR8 ;  /* 0x000006543f087896 */ /* 0x000fd20008000008 */
[----:B------:R-:W-:Y:S01]  /*afe0*/  SYNCS.ARRIVE.TRANS64.RED.A1T0 RZ, [UR8], RZ ;  /* 0x000000ffffff79a7 */ /* 0x000fe20008100408 */
[----:B------:R-:W-:Y:S05]  /*aff0*/  @P0 BRA `(.L_x_26) ;  /* 0x0000000000040947 */ /* 0x000fea0003800000 */
[----:B------:R-:W-:Y:S01]  /*b000*/  BPT.TRAP 0x1 ;  /* 0x000000040000795c */ /* 0x000fe20000300000 */
.L_x_26:
[----:B------:R-:W-:Y:S01]  /*b010*/  UIADD3 UR14, UR14, 0x1, URZ ;  /* 0x000000010e0e7890 */ /* 0x000fe2000fffe03f */
[C---:B-----5:R-:W-:Y:S01]  /*b020*/  ISETP.GT.AND P0, PT, R2.reuse, 0x1, PT ;  /* 0x000000010200780c */ /* 0x060fe20003f04270 */
[----:B------:R-:W-:Y:S01]  /*b030*/  UIADD3 UR25, UR25, 0x1, URZ ;  /* 0x0000000119197890 */ /* 0x000fe2000fffe03f */
[----:B------:R-:W-:Y:S01]  /*b040*/  VIADD R2, R2, 0xffffffff ;  /* 0xffffffff02027836 */ /* 0x000fe20000000000 */
[----:B------:R-:W-:Y:S02]  /*b050*/  UISETP.NE.AND UP0, UPT, UR14, 0x7, UPT ;  /* 0x000000070e00788c */ /* 0x000fe4000bf05270 */
[----:B------:R-:W-:Y:S02]  /*b060*/  UISETP.NE.AND UP1, UPT, UR25, 0x7, UPT ;  /* 0x000000071900788c */ /* 0x000fe4000bf25270 */
[----:B------:R-:W-:Y:S02]  /*b070*/  USEL UR8, URZ, 0x1, UP0 ;  /* 0x000000013f087887 */ /* 0x000fe40008000000 */
[----:B------:R-:W-:-:S02]  /*b080*/  USEL UR14, UR14, URZ, UP0 ;  /* 0x0000003f0e0e7287 */ /* 0x000fc40008000000 */
[----:B------:R-:W-:Y:S02]  /*b090*/  USEL UR25, UR25, URZ, UP1 ;  /* 0x0000003f19197287 */ /* 0x000fe40008800000 */
[----:B------:R-:W-:Y:S01]  /*b0a0*/  LOP3.LUT R0, R0, UR8, RZ, 0x3c, !PT ;  /* 0x0000000800007c12 */ /* 0x000fe2000f8e3cff */
[----:B------:R-:W-:Y:S01]  /*b0b0*/  UMOV UR8, 0x1 ;  /* 0x0000000100087882 */ /* 0x000fe20000000000 */
[----:B------:R-:W-:Y:S08]  /*b0c0*/  @P0 BRA `(.L_x_27) ;  /* 0xffffffb000780947 */ /* 0x000ff0000383ffff */
.L_x_19:
[----:B------:R-:W-:-:S04]  /*b0d0*/  UISETP.NE.AND UP0, UPT, UR6, URZ, UPT ;  /* 0x0000003f0600728c */ /* 0x000fc8000bf05270 */
[----:B------:R-:W-:-:S06]  /*b0e0*/  USEL UR6, URZ, 0x1, !UP0 ;  /* 0x000000013f067887 */ /* 0x000fcc000c000000 */
[----:B------:R-:W-:-:S13]  /*b0f0*/  ISETP.NE.AND P0, PT, RZ, UR6, PT ;  /* 0x00000006ff007c0c */ /* 0x000fda000bf05270 */
[----:B------:R-:W-:Y:S05]  /*b100*/  @!P0 BRA `(.L_x_28) ;  /* 0x0000003800188947 */ /* 0x000fea0003800000 */
[----:B------:R4:W-:Y:S04]  /*b110*/  STL [R1+0x620], R43 ;  /* 0x0006202b01007387 */ /* 0x0009e80000100800 */
[----:B----4-:R-:W4:Y:S04]  /*b120*/  LDL.LU R43, [R1] ;  /* 0x00000000012b7983 */ /* 0x010f280000300800 */
[----:B------:R5:W-:Y:S04]  /*b130*/  STL [R1+0x61c], R44 ;  /* 0x00061c2c01007387 */ /* 0x000be80000100800 */
[----:B-----5:R-:W5:Y:S04]  /*b140*/  LDL.LU R44, [R1+0x4] ;  /* 0x00000400012c7983 */ /* 0x020f680000300800 */
[----:B------:R0:W-:Y:S04]  /*b150*/  STL [R1+0x618], R45 ;  /* 0x0006182d01007387 */ /* 0x0001e80000100800 */
[----:B0-----:R-:W2:Y:S04]  /*b160*/  LDL.LU R45, [R1+0x8] ;  /* 0x00000800012d7983 */ /* 0x001ea80000300800 */
[----:B------:R0:W-:Y:S04]  /*b170*/  STL [R1+0x614], R46 ;  /* 0x0006142e01007387 */ /* 0x0001e80000100800 */
[----:B0-----:R-:W3:Y:S04]  /*b180*/  LDL.LU R46, [R1+0xc] ;  /* 0x00000c00012e7983 */ /* 0x001ee80000300800 */
        /* <DEDUP_REMOVED lines=140> */
[----:B------:R-:W3:Y:S04]  /*ba50*/  LDL.LU R0, [R1+0x204] ;  /* 0x0002040001007983 */ /* 0x000ee80000300800 */
[----:B------:R-:W3:Y:S04]  /*ba60*/  LDL.LU R2, [R1+0x1b0] ;  /* 0x0001b00001027983 */ /* 0x000ee80000300800 */
[----:B------:R-:W3:Y:S04]  /*ba70*/  LDL.LU R3, [R1+0x208] ;  /* 0x0002080001037983 */ /* 0x000ee80000300800 */
        /* <DEDUP_REMOVED lines=65> */
[----:B0-----:R-:W3:Y:S01]  /*be90*/  LDL.LU R149, [R1+0x130] ;  /* 0x0001300001957983 */ /* 0x001ee20000300800 */
[----:B----4-:R-:W-:-:S03]  /*bea0*/  FADD R4, R43, R4 ;  /* 0x000000042b047221 */ /* 0x010fc60000000000 */
[----:B------:R0:W-:Y:S01]  /*beb0*/  STL [R1+0x474], R150 ;  /* 0x0004749601007387 */ /* 0x0001e20000100800 */
[----:B-----5:R-:W-:Y:S01]  /*bec0*/  FADD R5, R44, R5 ;  /* 0x000000052c057221 */ /* 0x020fe20000000000 */
[----:B--2---:R-:W-:Y:S01]  /*bed0*/  FADD R6, R45, R6 ;  /* 0x000000062d067221 */ /* 0x004fe20000000000 */
[----:B---3--:R-:W-:Y:S01]  /*bee0*/  FADD R7, R46, R7 ;  /* 0x000000072e077221 */ /* 0x008fe20000000000 */
[----:B------:R-:W-:Y:S01]  /*bef0*/  FADD R8, R47, R8 ;  /* 0x000000082f087221 */ /* 0x000fe20000000000 */
[----:B0-----:R-:W2:Y:S04]  /*bf00*/  LDL.LU R150, [R1+0x12c] ;  /* 0x00012c0001967983 */ /* 0x001ea80000300800 */
[----:B------:R0:W-:Y:S01]  /*bf10*/  STL [R1+0x470], R151 ;  /* 0x0004709701007387 */ /* 0x0001e20000100800 */
[----:B------:R-:W-:Y:S01]  /*bf20*/  FADD R9, R48, R9 ;  /* 0x0000000930097221 */ /* 0x000fe20000000000 */
[----:B------:R-:W-:Y:S01]  /*bf30*/  FADD R10, R49, R10 ;  /* 0x0000000a310a7221 */ /* 0x000fe20000000000 */
[----:B------:R-:W-:Y:S01]  /*bf40*/  FADD R11, R50, R11 ;  /* 0x0000000b320b7221 */ /* 0x000fe20000000000 */
[----:B0-----:R-:W3:Y:S04]  /*bf50*/  LDL.LU R151, [R1+0x128] ;  /* 0x0001280001977983 */ /* 0x001ee80000300800 */
[----:B------:R-:W4:Y:S04]  /*bf60*/  LDL.LU R43, [R1+0x620] ;  /* 0x00062000012b7983 */ /* 0x000f280000300800 */
[----:B------:R-:W5:Y:S04]  /*bf70*/  LDL.LU R44, [R1+0x61c] ;  /* 0x00061c00012c7983 */ /* 0x000f680000300800 */
[----:B------:R-:W4:Y:S04]  /*bf80*/  LDL.LU R45, [R1+0x618] ;  /* 0x00061800012d7983 */ /* 0x000f280000300800 */
[----:B------:R-:W5:Y:S01]  /*bf90*/  LDL.LU R46, [R1+0x614] ;  /* 0x00061400012e7983 */ /* 0x000f620000300800 */
[----:B------:R-:W-:-:S03]  /*bfa0*/  FADD R12, R51, R12 ;  /* 0x0000000c330c7221 */ /* 0x000fc60000000000 */
[----:B------:R-:W4:Y:S01]  /*bfb0*/  LDL.LU R47, [R1+0x610] ;  /* 0x00061000012f7983 */ /* 0x000f220000300800 */
[----:B------:R-:W-:-:S03]  /*bfc0*/  FADD R13, R52, R13 ;  /* 0x0000000d340d7221 */ /* 0x000fc60000000000 */
        /* <DEDUP_REMOVED lines=134> */
[----:B------:R-:W4:Y:S04]  /*c830*/  LDL.LU R115, [R1+0x500] ;  /* 0x0005000001737983 */ /* 0x000f280000300800 */
[----:B------:R-:W4:Y:S01]  /*c840*/  LDL.LU R116, [R1+0x4fc] ;  /* 0x0004fc0001747983 */ /* 0x000f220000300800 */
[----:B------:R-:W-:Y:S01]  /*c850*/  FADD R3, R2, R3 ;  /* 0x0000000302037221 */ /* 0x000fe20000000000 */
[----:B------:R-:W-:Y:S01]  /*c860*/  FADD R237, R120, R237 ;  /* 0x000000ed78ed7221 */ /* 0x000fe20000000000 */
[----:B------:R-:W-:Y:S01]  /*c870*/  FADD R236, R121, R236 ;  /* 0x000000ec79ec7221 */ /* 0x000fe20000000000 */
[----:B------:R-:W5:Y:S01]  /*c880*/  LDL.LU R117, [R1+0x1b4] ;  /* 0x0001b40001757983 */ /* 0x000f620000300800 */
[----:B------:R-:W-:Y:S01]  /*c890*/  FADD R235, R122, R235 ;  /* 0x000000eb7aeb7221 */ /* 0x000fe20000000000 */
[----:B------:R-:W-:Y:S01]  /*c8a0*/  FADD R234, R123, R234 ;  /* 0x000000ea7bea7221 */ /* 0x000fe20000000000 */
[----:B------:R-:W-:Y:S01]  /*c8b0*/  FADD R233, R124, R233 ;  /* 0x000000e97ce97221 */ /* 0x000fe20000000000 */
[----:B------:R0:W-:Y:S01]  /*c8c0*/  STL [R1+0x200], R118 ;  /* 0x0002007601007387 */ /* 0x0001e20000100800 */
        /* <DEDUP_REMOVED lines=11> */
[----:B0-----:R-:W4:Y:S01]  /*c980*/  LDL.LU R118, [R1+0x1b8] ;  /* 0x0001b80001767983 */ /* 0x001f220000300800 */
[----:B------:R-:W-:Y:S01]  /*c990*/  FADD R217, R140, R217 ;  /* 0x000000d98cd97221 */ /* 0x000fe20000000000 */
[----:B------:R-:W-:Y:S01]  /*c9a0*/  FADD R223, R134, R223 ;  /* 0x000000df86df7221 */ /* 0x000fe20000000000 */
[----:B------:R-:W-:Y:S01]  /*c9b0*/  FADD R216, R141, R216 ;  /* 0x000000d88dd87221 */ /* 0x000fe20000000000 */
[----:B------:R0:W-:Y:S01]  /*c9c0*/  STL [R1+0x208], R3 ;  /* 0x0002080301007387 */ /* 0x0001e20000100800 */
[----:B------:R-:W-:Y:S01]  /*c9d0*/  FADD R222, R135, R222 ;  /* 0x000000de87de7221 */ /* 0x000fe20000000000 */
[----:B------:R-:W-:Y:S01]  /*c9e0*/  FADD R215, R142, R215 ;  /* 0x000000d78ed77221 */ /* 0x000fe20000000000 */
[----:B------:R-:W-:Y:S01]  /*c9f0*/  FADD R221, R136, R221 ;  /* 0x000000dd88dd7221 */ /* 0x000fe20000000000 */
[----:B-1----:R-:W4:Y:S01]  /*ca00*/  LDL.LU R0, [R1+0x210] ;  /* 0x0002100001007983 */ /* 0x002f220000300800 */
[----:B------:R-:W-:Y:S01]  /*ca10*/  FADD R214, R143, R214 ;  /* 0x000000d68fd67221 */ /* 0x000fe20000000000 */
[----:B------:R-:W-:Y:S01]  /*ca20*/  FADD R220, R137, R220 ;  /* 0x000000dc89dc7221 */ /* 0x000fe20000000000 */
[----:B------:R-:W-:Y:S01]  /*ca30*/  FADD R213, R144, R213 ;  /* 0x000000d590d57221 */ /* 0x000fe20000000000 */
[----:B------:R-:W4:Y:S01]  /*ca40*/  LDL.LU R119, [R1+0x1bc] ;  /* 0x0001bc0001777983 */ /* 0x000f220000300800 */
[----:B------:R-:W-:Y:S01]  /*ca50*/  FADD R219, R138, R219 ;  /* 0x000000db8adb7221 */ /* 0x000fe20000000000 */
[----:B------:R-:W-:Y:S01]  /*ca60*/  FADD R212, R145, R212 ;  /* 0x000000d491d47221 */ /* 0x000fe20000000000 */
[----:B------:R-:W-:Y:S01]  /*ca70*/  FADD R218, R139, R218 ;  /* 0x000000da8bda7221 */ /* 0x000fe20000000000 */
[----:B------:R-:W4:Y:S01]  /*ca80*/  LDL.LU R2, [R1+0x214] ;  /* 0x0002140001027983 */ /* 0x000f220000300800 */
[----:B------:R-:W-:Y:S01]  /*ca90*/  FADD R211, R146, R211 ;  /* 0x000000d392d37221 */ /* 0x000fe20000000000 */
[----:B---3--:R-:W-:Y:S01]  /*caa0*/  FADD R206, R151, R206 ;  /* 0x000000ce97ce7221 */ /* 0x008fe20000000000 */
[----:B------:R-:W-:Y:S01]  /*cab0*/  FADD R210, R147, R210 ;  /* 0x000000d293d27221 */ /* 0x000fe20000000000 */
[----:B------:R-:W3:Y:S01]  /*cac0*/  LDL.LU R120, [R1+0x1c0] ;  /* 0x0001c00001787983 */ /* 0x000ee20000300800 */
[----:B--2---:R-:W-:Y:S01]  /*cad0*/  FADD R207, R150, R207 ;  /* 0x000000cf96cf7221 */ /* 0x004fe20000000000 */
[----:B------:R-:W-:-:S02]  /*cae0*/  FADD R209, R148, R209 ;  /* 0x000000d194d17221 */ /* 0x000fc40000000000 */
[----:B0-----:R-:W3:Y:S04]  /*caf0*/  LDL.LU R3, [R1+0x218] ;  /* 0x0002180001037983 */ /* 0x001ee80000300800 */
[----:B------:R-:W2:Y:S04]  /*cb00*/  LDL.LU R121, [R1+0x1c4] ;  /* 0x0001c40001797983 */ /* 0x000ea80000300800 */
        /* <DEDUP_REMOVED lines=28> */
[----:B------:R-:W2:Y:S01]  /*ccd0*/  LDL.LU R148, [R1+0x254] ;  /* 0x0002540001947983 */ /* 0x000ea20000300800 */
[----:B-----5:R-:W-:-:S03]  /*cce0*/  FADD R149, R117, R149 ;  /* 0x0000009575957221 */ /* 0x020fc60000000000 */
[----:B------:R-:W5:Y:S04]  /*ccf0*/  LDL.LU R117, [R1+0x4f8] ;  /* 0x0004f80001757983 */ /* 0x000f680000300800 */
[----:B------:R0:W-:Y:S04]  /*cd00*/  STL [R1+0x20c], R149 ;  /* 0x00020c9501007387 */ /* 0x0001e80000100800 */
[----:B0-----:R-:W5:Y:S01]  /*cd10*/  LDL.LU R149, [R1+0x258] ;  /* 0x0002580001957983 */ /* 0x001f620000300800 */
[----:B----4-:R-:W-:-:S03]  /*cd20*/  FADD R0, R118, R0 ;  /* 0x0000000076007221 */ /* 0x010fc60000000000 */
[----:B------:R-:W4:Y:S01]  /*cd30*/  LDL.LU R118, [R1+0x4f4] ;  /* 0x0004f40001767983 */ /* 0x000f220000300800 */
[----:B------:R-:W-:-:S03]  /*cd40*/  FADD R2, R119, R2 ;  /* 0x0000000277027221 */ /* 0x000fc60000000000 */
[----:B------:R0:W-:Y:S01]  /*cd50*/  STL [R1+0x210], R0 ;  /* 0x0002100001007387 */ /* 0x0001e20000100800 */
[----:B---3--:R-:W-:-:S03]  /*cd60*/  FADD R3, R120, R3 ;  /* 0x0000000378037221 */ /* 0x008fc60000000000 */
[----:B0-----:R-:W3:Y:S04]  /*cd70*/  LDL.LU R0, [R1+0x25c] ;  /* 0x00025c0001007983 */ /* 0x001ee80000300800 */
[----:B------:R-:W4:Y:S01]  /*cd80*/  LDL.LU R119, [R1+0x4f0] ;  /* 0x0004f00001777983 */ /* 0x000f220000300800 */
[----:B--2---:R-:W-:-:S03]  /*cd90*/  FADD R122, R121, R122 ;  /* 0x0000007a797a7221 */ /* 0x004fc60000000000 */
[----:B------:R0:W-:Y:S01]  /*cda0*/  STL [R1+0x214], R2 ;  /* 0x0002140201007387 */ /* 0x0001e20000100800 */
[----:B------:R-:W-:-:S03]  /*cdb0*/  FADD R124, R123, R124 ;  /* 0x0000007c7b7c7221 */ /* 0x000fc60000000000 */
[----:B0-----:R-:W2:Y:S04]  /*cdc0*/  LDL.LU R2, [R1+0x260] ;  /* 0x0002600001027983 */ /* 0x001ea80000300800 */
[----:B------:R-:W4:Y:S04]  /*cdd0*/  LDL.LU R120, [R1+0x4ec] ;  /* 0x0004ec0001787983 */ /* 0x000f280000300800 */
[----:B------:R0:W-:Y:S01]  /*cde0*/  STL [R1+0x218], R3 ;  /* 0x0002180301007387 */ /* 0x0001e20000100800 */
[----:B------:R-:W-:Y:S01]  /*cdf0*/  FADD R126, R125, R126 ;  /* 0x0000007e7d7e7221 */ /* 0x000fe20000000000 */
[----:B------:R-:W-:-:S02]  /*ce00*/  FADD R128, R127, R128 ;  /* 0x000000807f807221 */ /* 0x000fc40000000000 */
[----:B0-----:R-:W4:Y:S04]  /*ce10*/  LDL.LU R3, [R1+0x264] ;  /* 0x0002640001037983 */ /* 0x001f280000300800 */
[----:B------:R-:W4:Y:S04]  /*ce20*/  LDL.LU R121, [R1+0x4e8] ;  /* 0x0004e80001797983 */ /* 0x000f280000300800 */
[----:B------:R0:W-:Y:S01]  /*ce30*/  STL [R1+0x21c], R122 ;  /* 0x00021c7a01007387 */ /* 0x0001e20000100800 */
[----:B------:R-:W-:-:S03]  /*ce40*/  FADD R130, R129, R130 ;  /* 0x0000008281827221 */ /* 0x000fc60000000000 */
        /* <DEDUP_REMOVED lines=42> */
[----:B------:R0:W-:Y:S04]  /*d0f0*/  STL [R1+0x248], R145 ;  /* 0x0002489101007387 */ /* 0x0001e80000100800 */
[----:B0-----:R-:W4:Y:S04]  /*d100*/  LDL.LU R145, [R1+0x27c] ;  /* 0x00027c0001917983 */ /* 0x001f280000300800 */
[----:B------:R-:W4:Y:S04]  /*d110*/  LDL.LU R139, [R1+0x4a0] ;  /* 0x0004a000018b7983 */ /* 0x000f280000300800 */
[----:B------:R0:W-:Y:S04]  /*d120*/  STL [R1+0x24c], R146 ;  /* 0x00024c9201007387 */ /* 0x0001e80000100800 */
[----:B0-----:R-:W4:Y:S04]  /*d130*/  LDL.LU R146, [R1+0x280] ;  /* 0x0002800001927983 */ /* 0x001f280000300800 */
[----:B------:R0:W-:Y:S01]  /*d140*/  STL [R1+0x250], R147 ;  /* 0x0002509301007387 */ /* 0x0001e20000100800 */
[----:B-----5:R-:W-:-:S03]  /*d150*/  FADD R149, R24, R149 ;  /* 0x0000009518957221 */ /* 0x020fc60000000000 */
[----:B0-----:R-:W5:Y:S04]  /*d160*/  LDL.LU R147, [R1+0x284] ;  /* 0x0002840001937983 */ /* 0x001f680000300800 */
[----:B------:R0:W-:Y:S04]  /*d170*/  STL [R1+0x254], R148 ;  /* 0x0002549401007387 */ /* 0x0001e80000100800 */
[----:B0-----:R-:W5:Y:S04]  /*d180*/  LDL.LU R148, [R1+0x288] ;  /* 0x0002880001947983 */ /* 0x001f680000300800 */
[----:B------:R0:W-:Y:S04]  /*d190*/  STL [R1+0x258], R149 ;  /* 0x0002589501007387 */ /* 0x0001e80000100800 */
[----:B0-----:R-:W5:Y:S04]  /*d1a0*/  LDL.LU R149, [R1+0x28c] ;  /* 0x00028c0001957983 */ /* 0x001f680000300800 */
[----:B------:R-:W5:Y:S04]  /*d1b0*/  LDL.LU R150, [R1+0x290] ;  /* 0x0002900001967983 */ /* 0x000f680000300800 */
[----:B------:R-:W5:Y:S01]  /*d1c0*/  LDL.LU R151, [R1+0x294] ;  /* 0x0002940001977983 */ /* 0x000f620000300800 */
[----:B---3--:R-:W-:Y:S01]  /*d1d0*/  FADD R0, R25, R0 ;  /* 0x0000000019007221 */ /* 0x008fe20000000000 */
[----:B--2---:R-:W-:-:S04]  /*d1e0*/  FADD R2, R26, R2 ;  /* 0x000000021a027221 */ /* 0x004fc80000000000 */
[----:B------:R0:W-:Y:S01]  /*d1f0*/  STL [R1+0x25c], R0 ;  /* 0x00025c0001007387 */ /* 0x0001e20000100800 */
[----:B----4-:R-:W-:-:S03]  /*d200*/  FADD R3, R27, R3 ;  /* 0x000000031b037221 */ /* 0x010fc60000000000 */
[----:B------:R-:W2:Y:S04]  /*d210*/  LDL.LU R27, [R1+0x2c8] ;  /* 0x0002c800011b7983 */ /* 0x000ea80000300800 */
[----:B------:R1:W-:Y:S04]  /*d220*/  STL [R1+0x260], R2 ;  /* 0x0002600201007387 */ /* 0x0003e80000100800 */
[----:B------:R-:W3:Y:S04]  /*d230*/  LDL.LU R26, [R1+0x2cc] ;  /* 0x0002cc00011a7983 */ /* 0x000ee80000300800 */
[----:B------:R-:W4:Y:S04]  /*d240*/  LDL.LU R25, [R1+0x2d0] ;  /* 0x0002d00001197983 */ /* 0x000f280000300800 */
[----:B------:R1:W-:Y:S04]  /*d250*/  STL [R1+0x264], R3 ;  /* 0x0002640301007387 */ /* 0x0003e80000100800 */
[----:B------:R-:W4:Y:S04]  /*d260*/  LDL.LU R24, [R1+0x2d4] ;  /* 0x0002d40001187983 */ /* 0x000f280000300800 */
[----:B0-----:R-:W4:Y:S04]  /*d270*/  LDL.LU R0, [R1+0x2d8] ;  /* 0x0002d80001007983 */ /* 0x001f280000300800 */
[----:B-1----:R-:W4:Y:S04]  /*d280*/  LDL.LU R2, [R1+0x2dc] ;  /* 0x0002dc0001027983 */ /* 0x002f280000300800 */
[----:B------:R-:W4:Y:S01]  /*d290*/  LDL.LU R3, [R1+0x2e0] ;  /* 0x0002e00001037983 */ /* 0x000f220000300800 */
[----:B------:R-:W-:-:S05]  /*d2a0*/  FADD R140, R28, R140 ;  /* 0x0000008c1c8c7221 */ /* 0x000fca0000000000 */
[----:B------:R0:W-:Y:S04]  /*d2b0*/  STL [R1+0x268], R140 ;  /* 0x0002688c01007387 */ /* 0x0001e80000100800 */
[----:B0-----:R-:W4:Y:S01]  /*d2c0*/  LDL.LU R140, [R1+0x49c] ;  /* 0x00049c00018c7983 */ /* 0x001f220000300800 */
[----:B------:R-:W-:-:S03]  /*d2d0*/  FADD R141, R29, R141 ;  /* 0x0000008d1d8d7221 */ /* 0x000fc60000000000 */
[----:B------:R-:W4:Y:S04]  /*d2e0*/  LDL.LU R28, [R1+0x2c4] ;  /* 0x0002c400011c7983 */ /* 0x000f280000300800 */
        /* <DEDUP_REMOVED lines=20> */
[----:B------:R0:W-:Y:S01]  /*d430*/  STL [R1+0x280], R146 ;  /* 0x0002809201007387 */ /* 0x0001e20000100800 */
[----:B-----5:R-:W-:-:S03]  /*d440*/  FADD R147, R35, R147 ;  /* 0x0000009323937221 */ /* 0x020fc60000000000 */
[----:B0-----:R-:W5:Y:S04]  /*d450*/  LDL.LU R146, [R1+0x484] ;  /* 0x0004840001927983 */ /* 0x001f680000300800 */
[----:B------:R-:W5:Y:S04]  /*d460*/  LDL.LU R34, [R1+0x2ac] ;  /* 0x0002ac0001227983 */ /* 0x000f680000300800 */
[----:B------:R0:W-:Y:S01]  /*d470*/  STL [R1+0x284], R147 ;  /* 0x0002849301007387 */ /* 0x0001e20000100800 */
[----:B------:R-:W-:-:S03]  /*d480*/  FADD R148, R36, R148 ;  /* 0x0000009424947221 */ /* 0x000fc60000000000 */
[----:B0-----:R-:W5:Y:S04]  /*d490*/  LDL.LU R147, [R1+0x480] ;  /* 0x0004800001937983 */ /* 0x001f680000300800 */
[----:B------:R-:W5:Y:S01]  /*d4a0*/  LDL.LU R35, [R1+0x2a8] ;  /* 0x0002a80001237983 */ /* 0x000f620000300800 */
[----:B------:R-:W-:-:S03]  /*d4b0*/  FADD R149, R37, R149 ;  /* 0x0000009525957221 */ /* 0x000fc60000000000 */
[----:B------:R0:W-:Y:S01]  /*d4c0*/  STL [R1+0x288], R148 ;  /* 0x0002889401007387 */ /* 0x0001e20000100800 */
[----:B------:R-:W-:Y:S01]  /*d4d0*/  FADD R150, R38, R150 ;  /* 0x0000009626967221 */ /* 0x000fe20000000000 */
[----:B------:R-:W-:Y:S02]  /*d4e0*/  FADD R151, R39, R151 ;  /* 0x0000009727977221 */ /* 0x000fe40000000000 */
[----:B0-----:R-:W5:Y:S04]  /*d4f0*/  LDL.LU R148, [R1+0x47c] ;  /* 0x00047c0001947983 */ /* 0x001f680000300800 */
[----:B------:R-:W5:Y:S04]  /*d500*/  LDL.LU R36, [R1+0x2a4] ;  /* 0x0002a40001247983 */ /* 0x000f680000300800 */
[----:B------:R0:W-:Y:S04]  /*d510*/  STL [R1+0x28c], R149 ;  /* 0x00028c9501007387 */ /* 0x0001e80000100800 */
[----:B0-----:R-:W5:Y:S04]  /*d520*/  LDL.LU R149, [R1+0x478] ;  /* 0x0004780001957983 */ /* 0x001f680000300800 */
[----:B------:R-:W5:Y:S04]  /*d530*/  LDL.LU R37, [R1+0x2a0] ;  /* 0x0002a00001257983 */ /* 0x000f680000300800 */
[----:B------:R0:W-:Y:S04]  /*d540*/  STL [R1+0x290], R150 ;  /* 0x0002909601007387 */ /* 0x0001e80000100800 */
[----:B0-----:R-:W5:Y:S04]  /*d550*/  LDL.LU R150, [R1+0x474] ;  /* 0x0004740001967983 */ /* 0x001f680000300800 */
[----:B------:R-:W5:Y:S04]  /*d560*/  LDL.LU R38, [R1+0x29c] ;  /* 0x00029c0001267983 */ /* 0x000f680000300800 */
[----:B------:R0:W-:Y:S04]  /*d570*/  STL [R1+0x294], R151 ;  /* 0x0002949701007387 */ /* 0x0001e80000100800 */
[----:B0-----:R-:W5:Y:S04]  /*d580*/  LDL.LU R151, [R1+0x470] ;  /* 0x0004700001977983 */ /* 0x001f680000300800 */
[----:B------:R-:W5:Y:S01]  /*d590*/  LDL.LU R39, [R1+0x298] ;  /* 0x0002980001277983 */ /* 0x000f620000300800 */
[----:B--2---:R-:W-:Y:S01]  /*d5a0*/  FADD R27, R52, R27 ;  /* 0x0000001b341b7221 */ /* 0x004fe20000000000 */
[----:B---3--:R-:W-:Y:S01]  /*d5b0*/  FADD R26, R53, R26 ;  /* 0x0000001a351a7221 */ /* 0x008fe20000000000 */
[----:B----4-:R-:W-:Y:S01]  /*d5c0*/  FADD R25, R54, R25 ;  /* 0x0000001936197221 */ /* 0x010fe20000000000 */
[----:B------:R-:W-:Y:S01]  /*d5d0*/  FADD R24, R55, R24 ;  /* 0x0000001837187221 */ /* 0x000fe20000000000 */
        /* <DEDUP_REMOVED lines=9> */
[----:B-----5:R-:W-:Y:S01]  /*d670*/  FADD R34, R45, R34 ;  /* 0x000000222d227221 */ /* 0x020fe20000000000 */
[----:B------:R-:W-:Y:S01]  /*d680*/  FADD R35, R44, R35 ;  /* 0x000000232c237221 */ /* 0x000fe20000000000 */
[----:B------:R-:W-:Y:S01]  /*d690*/  FADD R36, R43, R36 ;  /* 0x000000242b247221 */ /* 0x000fe20000000000 */
[----:B------:R-:W-:Y:S01]  /*d6a0*/  FADD R37, R42, R37 ;  /* 0x000000252a257221 */ /* 0x000fe20000000000 */
[----:B------:R-:W-:Y:S01]  /*d6b0*/  FADD R38, R41, R38 ;  /* 0x0000002629267221 */ /* 0x000fe20000000000 */
[----:B------:R-:W-:-:S05]  /*d6c0*/  FADD R39, R40, R39 ;  /* 0x0000002728277221 */ /* 0x000fca0000000000 */
[----:B------:R0:W-:Y:S04]  /*d6d0*/  STL [R1+0x298], R39 ;  /* 0x0002982701007387 */ /* 0x0001e80000100800 */
        /* <DEDUP_REMOVED lines=15> */
[----:B------:R-:W5:Y:S04]  /*d7d0*/  LDL.LU R51, [R1+0x2e4] ;  /* 0x0002e40001337983 */ /* 0x000f680000300800 */
[----:B------:R5:W-:Y:S04]  /*d7e0*/  STL [R1+0x2d8], R0 ;  /* 0x0002d80001007387 */ /* 0x000be80000100800 */
[----:B------:R-:W5:Y:S04]  /*d7f0*/  LDL.LU R50, [R1+0x2e8] ;  /* 0x0002e80001327983 */ /* 0x000f680000300800 */
[----:B------:R5:W-:Y:S04]  /*d800*/  STL [R1+0x2dc], R2 ;  /* 0x0002dc0201007387 */ /* 0x000be80000100800 */
[----:B------:R-:W5:Y:S04]  /*d810*/  LDL.LU R49, [R1+0x2ec] ;  /* 0x0002ec0001317983 */ /* 0x000f680000300800 */
[----:B------:R5:W-:Y:S04]  /*d820*/  STL [R1+0x2e0], R3 ;  /* 0x0002e00301007387 */ /* 0x000be80000100800 */
[----:B------:R-:W5:Y:S04]  /*d830*/  LDL.LU R48, [R1+0x2f0] ;  /* 0x0002f00001307983 */ /* 0x000f680000300800 */
        /* <DEDUP_REMOVED lines=8> */
[----:B0-----:R-:W5:Y:S04]  /*d8c0*/  LDL.LU R39, [R1+0x314] ;  /* 0x0003140001277983 */ /* 0x001f680000300800 */
[----:B-1----:R-:W5:Y:S04]  /*d8d0*/  LDL.LU R38, [R1+0x318] ;  /* 0x0003180001267983 */ /* 0x002f680000300800 */
[----:B--2---:R-:W2:Y:S04]  /*d8e0*/  LDL.LU R37, [R1+0x31c] ;  /* 0x00031c0001257983 */ /* 0x004ea80000300800 */
[----:B---3--:R-:W3:Y:S04]  /*d8f0*/  LDL.LU R36, [R1+0x320] ;  /* 0x0003200001247983 */ /* 0x008ee80000300800 */
[----:B----4-:R-:W4:Y:S04]  /*d900*/  LDL.LU R35, [R1+0x324] ;  /* 0x0003240001237983 */ /* 0x010f280000300800 */
[----:B-----5:R-:W5:Y:S04]  /*d910*/  LDL.LU R34, [R1+0x328] ;  /* 0x0003280001227983 */ /* 0x020f680000300800 */
        /* <DEDUP_REMOVED lines=12> */
[----:B------:R-:W5:Y:S01]  /*d9e0*/  LDL.LU R3, [R1+0x35c] ;  /* 0x00035c0001037983 */ /* 0x000f620000300800 */
[----:B------:R-:W-:Y:S01]  /*d9f0*/  FADD R51, R59, R51 ;  /* 0x000000333b337221 */ /* 0x000fe20000000000 */
[----:B------:R-:W-:-:S04]  /*da00*/  FADD R50, R60, R50 ;  /* 0x000000323c327221 */ /* 0x000fc80000000000 */
        /* <DEDUP_REMOVED lines=25> */
[----:B--2---:R-:W-:-:S03]  /*dba0*/  FADD R37, R73, R37 ;  /* 0x0000002549257221 */ /* 0x004fc60000000000 */
[----:B------:R2:W-:Y:S01]  /*dbb0*/  STL [R1+0x318], R38 ;  /* 0x0003182601007387 */ /* 0x0005e20000100800 */
[----:B---3--:R-:W-:-:S03]  /*dbc0*/  FADD R36, R74, R36 ;  /* 0x000000244a247221 */ /* 0x008fc60000000000 */
[----:B------:R3:W-:Y:S01]  /*dbd0*/  STL [R1+0x31c], R37 ;  /* 0x00031c2501007387 */ /* 0x0007e20000100800 */
[----:B----4-:R-:W-:-:S03]  /*dbe0*/  FADD R35, R75, R35 ;  /* 0x000000234b237221 */ /* 0x010fc60000000000 */
[----:B------:R4:W-:Y:S01]  /*dbf0*/  STL [R1+0x320], R36 ;  /* 0x0003202401007387 */ /* 0x0009e20000100800 */
[----:B-----5:R-:W-:-:S03]  /*dc00*/  FADD R34, R76, R34 ;  /* 0x000000224c227221 */ /* 0x020fc60000000000 */
        /* <DEDUP_REMOVED lines=24> */
[----:B0-----:R-:W5:Y:S01]  /*dd90*/  LDL.LU R51, [R1+0x360] ;  /* 0x0003600001337983 */ /* 0x001f620000300800 */
[----:B------:R-:W-:-:S03]  /*dda0*/  FADD R3, R89, R3 ;  /* 0x0000000359037221 */ /* 0x000fc60000000000 */
[----:B------:R0:W-:Y:S04]  /*ddb0*/  STL [R1+0x354], R0 ;  /* 0x0003540001007387 */ /* 0x0001e80000100800 */
[----:B-1----:R-:W5:Y:S04]  /*ddc0*/  LDL.LU R50, [R1+0x364] ;  /* 0x0003640001327983 */ /* 0x002f680000300800 */
        /* <DEDUP_REMOVED lines=181> */
[----:B------:R-:W-:Y:S01]  /*e920*/  FADD R2, R150, R2 ;  /* 0x0000000296027221 */ /* 0x000fe20000000000 */
[----:B------:R-:W-:-:S05]  /*e930*/  FADD R3, R3, R151 ;  /* 0x0000009703037221 */ /* 0x000fca0000000000 */
[----:B------:R0:W-:Y:S04]  /*e940*/  STL [R1+0x454], R3 ;  /* 0x0004540301007387 */ /* 0x0001e80000100800 */
[----:B------:R0:W-:Y:S04]  /*e950*/  STL [R1+0x44c], R0 ;  /* 0x00044c0001007387 */ /* 0x0001e80000100800 */
[----:B------:R0:W-:Y:S02]  /*e960*/  STL [R1+0x450], R2 ;  /* 0x0004500201007387 */ /* 0x0001e40000100800 */
.L_x_28:
[----:B0-----:R-:W0:Y:S02]  /*e970*/  LDC R0, c[0x0][0x28c] ;  /* 0x0000a300ff007b82 */ /* 0x001e240000000800 */
[----:B0-----:R-:W-:-:S13]  /*e980*/  ISETP.GE.AND P0, PT, R0, 0x1, PT ;  /* 0x000000010000780c */ /* 0x001fda0003f06270 */
[----:B------:R-:W-:Y:S05]  /*e990*/  @!P0 BRA `(.L_x_29) ;  /* 0x0000000000508947 */ /* 0x000fea0003800000 */
[----:B------:R-:W-:-:S06]  /*e9a0*/  UISETP.NE.AND UP0, UPT, UR24, 0x3, UPT ;  /* 0x000000031800788c */ /* 0x000fcc000bf05270 */
[----:B------:R-:W-:-:S13]  /*e9b0*/  PLOP3.LUT P0, PT, PT, PT, UP0, 0x80, 0x0 ;  /* 0x000000000000781c */ /* 0x000fda0003f0f008 */
[----:B------:R-:W-:Y:S05]  /*e9c0*/  @!P0 BRA `(.L_x_30) ;  /* 0x0000000000048947 */ /* 0x000fea0003800000 */
[----:B------:R-:W-:Y:S01]  /*e9d0*/  BPT.TRAP 0x1 ;  /* 0x000000040000795c */ /* 0x000fe20000300000 */
.L_x_30:
[----:B------:R-:W-:-:S04]  /*e9e0*/  UISETP.LT.AND UP0, UPT, UR9, 0x1, UPT ;  /* 0x000000010900788c */ /* 0x000fc8000bf01270 */
[----:B------:R-:W-:Y:S02]  /*e9f0*/  USEL UR8, UR9, 0x1, UP0 ;  /* 0x0000000109087887 */ /* 0x000fe40008000000 */
[----:B------:R-:W-:Y:S02]  /*ea00*/  UISETP.GT.U32.AND UP0, UPT, UR13, 0x1, UPT ;  /* 0x000000010d00788c */ /* 0x000fe4000bf04070 */
[----:B------:R-:W-:-:S04]  /*ea10*/  UIADD3 UR8, UR5, UR9, -UR8 ;  /* 0x0000000905087290 */ /* 0x000fc8000fffe808 */
[----:B------:R-:W-:Y:S01]  /*ea20*/  UIMAD.WIDE.U32 UR6, UR8, 0x24924925, URZ ;  /* 0x24924925080678a5 */ /* 0x000fe2000f8e003f */
[----:B------:R-:W-:-:S03]  /*ea30*/  PLOP3.LUT P0, PT, PT, PT, UP0, 0x80, 0x0 ;  /* 0x000000000000781c */ /* 0x000fc60003f0f008 */
[----:B------:R-:W-:-:S04]  /*ea40*/  UIADD3 UR6, UR8, -UR7, URZ ;  /* 0x8000000708067290 */ /* 0x000fc8000fffe03f */
[----:B------:R-:W-:-:S04]  /*ea50*/  ULEA.HI UR6, UR6, UR7, URZ, 0x1f ;  /* 0x0000000706067291 */ /* 0x000fc8000f8ff83f */
[----:B------:R-:W-:-:S04]  /*ea60*/  USHF.R.U32.HI UR6, URZ, 0x2, UR6 ;  /* 0x000000023f067899 */ /* 0x000fc80008011606 */
[----:B------:R-:W-:-:S04]  /*ea70*/  UIMAD UR6, UR6, -0x7, UR8 ;  /* 0xfffffff9060678a4 */ /* 0x000fc8000f8e0208 */
[----:B------:R-:W-:-:S04]  /*ea80*/  ULEA UR6, UR6, UR11, 0x3 ;  /* 0x0000000b06067291 */ /* 0x000fc8000f8e183f */
[----:B------:R-:W-:-:S04]  /*ea90*/  UIADD3 UR6, UR6, 0x38, URZ ;  /* 0x0000003806067890 */ /* 0x000fc8000fffe03f */
[----:B------:R-:W-:-:S09]  /*eaa0*/  UPRMT UR6, URZ, 0x654, UR6 ;  /* 0x000006543f067896 */ /* 0x000fd20008000006 */
[----:B------:R-:W-:Y:S01]  /*eab0*/  SYNCS.ARRIVE.TRANS64.RED.A1T0 RZ, [UR6], RZ ;  /* 0x000000ffffff79a7 */ /* 0x000fe20008100406 */
[----:B------:R-:W-:Y:S05]  /*eac0*/  @P0 BRA `(.L_x_29) ;  /* 0x0000000000040947 */ /* 0x000fea0003800000 */
[----:B------:R-:W-:Y:S01]  /*ead0*/  BPT.TRAP 0x1 ;  /* 0x000000040000795c */ /* 0x000fe20000300000 */
.L_x_29:
[----:B------:R-:W4:Y:S01]  /*eae0*/  LDL.LU R26, [R1+0x464] ;  /* 0x00046400011a7983 */ /* 0x000f220000300800 */
[----:B------:R-:W0:Y:S01]  /*eaf0*/  LDC R3, c[0x0][0x288] ;  /* 0x0000a200ff037b82 */ /* 0x000e220000000800 */
[----:B------:R-:W5:Y:S01]  /*eb00*/  S2R R25, SR_TID.X ;  /* 0x0000000000197919 */ /* 0x000f620000002100 */
[----:B------:R-:W-:Y:S01]  /*eb10*/  UIADD3 UR8, UR9, UR5, URZ ;  /* 0x0000000509087290 */ /* 0x000fe2000fffe03f */
[----:B------:R-:W-:Y:S01]  /*eb20*/  ULDC UR6, c[0x0][0x284] ;  /* 0x0000a10000067ab9 */ /* 0x000fe20000000800 */
[----:B------:R-:W2:Y:S02]  /*eb30*/  LDL.LU R24, [R1+0x460] ;  /* 0x0004600001187983 */ /* 0x000ea40000300800 */
[----:B------:R-:W-:Y:S01]  /*eb40*/  UISETP.GT.U32.AND UP0, UPT, UR8, 0x6, UPT ;  /* 0x000000060800788c */ /* 0x000fe2000bf04070 */
[----:B------:R-:W-:Y:S01]  /*eb50*/  IMAD.MOV.U32 R39, RZ, RZ, -0x1 ;  /* 0xffffffffff277424 */ /* 0x000fe200078e00ff */
[----:B------:R-:W-:Y:S02]  /*eb60*/  USHF.R.S32.HI UR11, URZ, 0x1f, UR10 ;  /* 0x0000001f3f0b7899 */ /* 0x000fe4000801140a */
[----:B------:R-:W-:-:S02]  /*eb70*/  UISETP.LT.U32.AND UP0, UPT, UR9, 0x7, UP0 ;  /* 0x000000070900788c */ /* 0x000fc40008701070 */
[----:B------:R-:W-:Y:S01]  /*eb80*/  UISETP.GE.U32.AND UP1, UPT, UR9, 0x7, UPT ;  /* 0x000000070900788c */ /* 0x000fe2000bf26070 */
[----:B------:R-:W-:Y:S01]  /*eb90*/  ULDC.64 UR14, c[0x0][0x5d0] ;  /* 0x00017400000e7ab9 */ /* 0x000fe20000000a00 */
[----:B------:R-:W-:-:S04]  /*eba0*/  USEL UR12, URZ, 0x1, !UP0 ;  /* 0x000000013f0c7887 */ /* 0x000fc8000c000000 */
[----:B------:R-:W-:Y:S01]  /*ebb0*/  ULOP3.LUT UR4, UR4, UR12, URZ, 0x3c, !UPT ;  /* 0x0000000c04047292 */ /* 0x000fe2000f8e3c3f */
[C---:B-----5:R-:W-:Y:S01]  /*ebc0*/  LOP3.LUT R2, R25.reuse, 0x3, RZ, 0xc0, !PT ;  /* 0x0000000319027812 */ /* 0x060fe200078ec0ff */
[----:B------:R-:W-:Y:S01]  /*ebd0*/  IMAD.SHL.U32 R30, R25, 0x2, RZ ;  /* 0x00000002191e7824 */ /* 0x000fe200078e00ff */
[----:B------:R-:W-:-:S03]  /*ebe0*/  SHF.R.U32.HI R32, RZ, 0x7, R25 ;  /* 0x00000007ff207819 */ /* 0x000fc60000011619 */
[----:B0-----:R-:W-:Y:S01]  /*ebf0*/  IMAD R2, R2, -0x2, R3 ;  /* 0xfffffffe02027824 */ /* 0x001fe200078e0203 */
[----:B------:R-:W-:Y:S02]  /*ec00*/  LOP3.LUT R32, R32, 0x1, RZ, 0xc0, !PT ;  /* 0x0000000120207812 */ /* 0x000fe400078ec0ff */
[----:B------:R-:W-:-:S03]  /*ec10*/  LOP3.LUT R30, R30, 0x6, RZ, 0xc0, !PT ;  /* 0x000000061e1e7812 */ /* 0x000fc600078ec0ff */
[----:B------:R-:W-:Y:S02]  /*ec20*/  IMAD.SHL.U32 R33, R32, 0x40, RZ ;  /* 0x0000004020217824 */ /* 0x000fe400078e00ff */
[----:B----4-:R-:W-:-:S04]  /*ec30*/  IMAD.WIDE R34, R26, 0x100, RZ ;  /* 0x000001001a227825 */ /* 0x010fc800078e02ff */
[----:B--2---:R-:W-:Y:S01]  /*ec40*/  IMAD.SHL.U32 R0, R24, 0x100, RZ ;  /* 0x0000010018007824 */ /* 0x004fe200078e00ff */
[----:B------:R-:W-:Y:S01]  /*ec50*/  PRMT R30, R30, 0x6540, R24 ;  /* 0x000065401e1e7816 */ /* 0x000fe20000000018 */
[----:B------:R-:W-:-:S03]  /*ec60*/  IMAD.U32 R24, RZ, RZ, UR14 ;  /* 0x0000000eff187e24 */ /* 0x000fc6000f8e00ff */
[----:B------:R-:W-:Y:S01]  /*ec70*/  ISETP.GE.AND P0, PT, R0, R3, PT ;  /* 0x000000030000720c */ /* 0x000fe20003f06270 */
[----:B------:R-:W-:Y:S01]  /*ec80*/  IMAD.IADD R0, R2, 0x1, -R0 ;  /* 0x0000000102007824 */ /* 0x000fe200078e0a00 */
[----:B------:R-:W-:Y:S02]  /*ec90*/  SHF.R.U32.HI R2, RZ, 0x2, R25 ;  /* 0x00000002ff027819 */ /* 0x000fe40000011619 */
[----:B------:R-:W-:Y:S02]  /*eca0*/  LOP3.LUT R3, R25, 0x60, RZ, 0xc0, !PT ;  /* 0x0000006019037812 */ /* 0x000fe400078ec0ff */
[----:B------:R-:W-:Y:S02]  /*ecb0*/  LOP3.LUT R2, R2, 0x7, RZ, 0xc0, !PT ;  /* 0x0000000702027812 */ /* 0x000fe400078ec0ff */
[----:B------:R-:W-:Y:S02]  /*ecc0*/  SHF.R.U32.HI R3, RZ, 0x1, R3 ;  /* 0x00000001ff037819 */ /* 0x000fe40000011603 */
[----:B------:R-:W-:-:S02]  /*ecd0*/  LOP3.LUT R33, R33, 0x40, R2, 0xe2, !PT ;  /* 0x0000004021217812 */ /* 0x000fc400078ee202 */
[----:B------:R-:W-:Y:S02]  /*ece0*/  IADD3 R2, RZ, -R3, -R2 ;  /* 0x80000003ff027210 */ /* 0x000fe40007ffe802 */
[----:B------:R-:W-:Y:S02]  /*ecf0*/  SHF.R.S32.HI R31, RZ, 0x1f, R30 ;  /* 0x0000001fff1f7819 */ /* 0x000fe4000001141e */
[----:B------:R-:W-:Y:S01]  /*ed00*/  LOP3.LUT R33, R34, R33, R3, 0xfe, !PT ;  /* 0x0000002122217212 */ /* 0x000fe200078efe03 */
[----:B------:R-:W-:Y:S02]  /*ed10*/  IMAD R32, R32, -0x40, R2 ;  /* 0xffffffc020207824 */ /* 0x000fe400078e0202 */
[----:B------:R-:W-:Y:S02]  /*ed20*/  IMAD.SHL.U32 R2, R26, 0x100, RZ ;  /* 0x000001001a027824 */ /* 0x000fe400078e00ff */
[----:B------:R-:W-:-:S03]  /*ed30*/  IMAD.WIDE.U32 R24, R24, UR10, R30 ;  /* 0x0000000a18187c25 */ /* 0x000fc6000f8e001e */
[C---:B------:R-:W-:Y:S02]  /*ed40*/  IADD3 R32, -R2.reuse, UR6, R32 ;  /* 0x0000000602207c10 */ /* 0x040fe4000fffe120 */
[----:B------:R-:W-:Y:S01]  /*ed50*/  ISETP.GE.OR P0, PT, R2, UR6, P0 ;  /* 0x0000000602007c0c */ /* 0x000fe20008706670 */
[----:B------:R-:W-:Y:S02]  /*ed60*/  UIMAD.WIDE.U32 UR6, UR8, 0x24924925, URZ ;  /* 0x24924925080678a5 */ /* 0x000fe4000f8e003f */
[----:B------:R-:W-:Y:S02]  /*ed70*/  UIMAD UR6, UR11, UR14, URZ ;  /* 0x0000000e0b0672a4 */ /* 0x000fe4000f8e023f */
[----:B------:R-:W-:Y:S02]  /*ed80*/  UIADD3 UR5, UR8, -UR7, URZ ;  /* 0x8000000708057290 */ /* 0x000fe4000fffe03f */
[----:B------:R-:W-:Y:S02]  /*ed90*/  UIMAD UR6, UR10, UR15, UR6 ;  /* 0x0000000f0a0672a4 */ /* 0x000fe4000f8e0206 */
[----:B------:R-:W-:-:S04]  /*eda0*/  ULEA.HI UR5, UR5, UR7, URZ, 0x1f ;  /* 0x0000000705057291 */ /* 0x000fc8000f8ff83f */
[----:B------:R-:W-:Y:S01]  /*edb0*/  USHF.R.U32.HI UR5, URZ, 0x2, UR5 ;  /* 0x000000023f057899 */ /* 0x000fe20008011605 */
[----:B------:R-:W-:-:S03]  /*edc0*/  VIADD R25, R25, UR6 ;  /* 0x0000000619197c36 */ /* 0x000fc60008000000 */
[----:B------:R-:W-:Y:S02]  /*edd0*/  @UP1 ULOP3.LUT UR4, UR4, 0x1, UR5, 0x78, !UPT ;  /* 0x0000000104041892 */ /* 0x000fe4000f8e7805 */
[----:B------:R-:W-:Y:S01]  /*ede0*/  UIMAD UR5, UR5, -0x7, UR8 ;  /* 0xfffffff9050578a4 */ /* 0x000fe2000f8e0208 */
[----:B------:R-:W-:Y:S11]  /*edf0*/  @P0 BRA `(.L_x_31) ;  /* 0x0000012400bc0947 */ /* 0x000ff60003800000 */
[----:B------:R-:W0:Y:S01]  /*ee00*/  LDC.64 R26, c[0x0][0x5c8] ;  /* 0x00017200ff1a7b82 */ /* 0x000e220000000a00 */
[----:B------:R-:W-:Y:S01]  /*ee10*/  ULDC.64 UR6, c[0x0][0x5c0] ;  /* 0x0001700000067ab9 */ /* 0x000fe20000000a00 */
[----:B------:R-:W-:Y:S01]  /*ee20*/  BSSY B0, `(.L_x_31) ;  /* 0x000126c000007945 */ /* 0x000fe20003800000 */
[-C--:B0-----:R-:W-:Y:S01]  /*ee30*/  IMAD R2, R35, R26.reuse, RZ ;  /* 0x0000001a23027224 */ /* 0x081fe200078e02ff */
[----:B------:R-:W-:Y:S01]  /*ee40*/  SHF.L.U64.HI R36, R26, 0x3, R27 ;  /* 0x000000031a247819 */ /* 0x000fe2000001021b */
[----:B------:R-:W-:-:S04]  /*ee50*/  IMAD.WIDE.U32 R24, R33, R26, R24 ;  /* 0x0000001a21187225 */ /* 0x000fc800078e0018 */
[----:B------:R-:W-:Y:S01]  /*ee60*/  IMAD R2, R33, R27, R2 ;  /* 0x0000001b21027224 */ /* 0x000fe200078e0202 */
[C---:B------:R-:W-:Y:S01]  /*ee70*/  LEA R28, P2, R26.reuse, R24, 0x7 ;  /* 0x000000181a1c7211 */ /* 0x040fe200078438ff */
[----:B------:R-:W-:Y:S02]  /*ee80*/  IMAD.SHL.U32 R3, R26, 0x8, RZ ;  /* 0x000000081a037824 */ /* 0x000fe400078e00ff */
[----:B------:R-:W-:Y:S01]  /*ee90*/  IMAD.IADD R25, R25, 0x1, R2 ;  /* 0x0000000119197824 */ /* 0x000fe200078e0202 */
[C---:B------:R-:W-:Y:S02]  /*eea0*/  IADD3 R2, P5, R24.reuse, UR6, RZ ;  /* 0x0000000618027c10 */ /* 0x040fe4000ffbe0ff */
[----:B------:R-:W-:Y:S02]  /*eeb0*/  IADD3 R24, P0, P1, R24, UR6, R3 ;  /* 0x0000000618187c10 */ /* 0x000fe4000f91e003 */
[----:B------:R-:W-:Y:S02]  /*eec0*/  LEA.HI.X R29, R26, R25, R27, 0x7, P2 ;  /* 0x000000191a1d7211 */ /* 0x000fe400010f3c1b */
[----:B------:R-:W-:-:S02]  /*eed0*/  IADD3 R26, P2, P3, R28, UR6, R3 ;  /* 0x000000061c1a7c10 */ /* 0x000fc4000fb5e003 */
[----:B------:R-:W-:Y:S02]  /*eee0*/  IADD3.X R3, R25, UR7, RZ, P5, !PT ;  /* 0x0000000719037c10 */ /* 0x000fe4000affe4ff */
[----:B------:R-:W-:Y:S02]  /*eef0*/  FSETP.NEU.AND P5, PT, RZ, UR23, PT ;  /* 0x00000017ff007c0b */ /* 0x000fe4000bfad000 */
[----:B------:R-:W-:Y:S02]  /*ef00*/  IADD3 R28, P6, R28, UR6, RZ ;  /* 0x000000061c1c7c10 */ /* 0x000fe4000ffde0ff */
[--C-:B------:R-:W-:Y:S02]  /*ef10*/  IADD3.X R27, R29, UR7, R36.reuse, P2, P3 ;  /* 0x000000071d1b7c10 */ /* 0x100fe400097e6424 */
[----:B------:R-:W-:Y:S02]  /*ef20*/  IADD3.X R25, R25, UR7, R36, P0, P1 ;  /* 0x0000000719197c10 */ /* 0x000fe400087e2424 */
[----:B------:R-:W-:-:S05]  /*ef30*/  IADD3.X R29, R29, UR7, RZ, P6, !PT ;  /* 0x000000071d1d7c10 */ /* 0x000fca000b7fe4ff */
[----:B------:R-:W-:Y:S05]  /*ef40*/  @!P5 BRA `(.L_x_32) ;  /* 0x000000d800fcd947 */ /* 0x000fea0003800000 */
[----:B------:R-:W-:Y:S01]  /*ef50*/  ULDC.64 UR6, c[0x0][0x5b8] ;  /* 0x00016e0000067ab9 */ /* 0x000fe20000000a00 */
[----:B------:R-:W-:Y:S01]  /*ef60*/  BSSY B1, `(.L_x_33) ;  /* 0x0000013000017945 */ /* 0x000fe20003800000 */
[----:B------:R-:W-:Y:S01]  /*ef70*/  IMAD.U32 R36, RZ, RZ, UR6 ;  /* 0x00000006ff247e24 */ /* 0x000fe2000f8e00ff */
[----:B------:R-:W-:-:S03]  /*ef80*/  UIMAD UR6, UR11, UR6, URZ ;  /* 0x000000060b0672a4 */ /* 0x000fc6000f8e023f */
[----:B------:R-:W-:Y:S01]  /*ef90*/  IMAD.WIDE.U32 R30, R36, UR10, R30 ;  /* 0x0000000a241e7c25 */ /* 0x000fe2000f8e001e */
[----:B------:R-:W-:-:S03]  /*efa0*/  UIMAD UR6, UR10, UR7, UR6 ;  /* 0x000000070a0672a4 */ /* 0x000fc6000f8e0206 */
[----:B------:R-:W-:Y:S01]  /*efb0*/  IMAD.MOV.U32 R36, RZ, RZ, R30 ;  /* 0x000000ffff247224 */ /* 0x000fe200078e001e */
[----:B------:R-:W-:Y:S02]  /*efc0*/  ULDC.64 UR10, c[0x0][0x5a8] ;  /* 0x00016a00000a7ab9 */ /* 0x000fe40000000a00 */
[----:B------:R-:W-:Y:S01]  /*efd0*/  VIADD R37, R31, UR6 ;  /* 0x000000061f257c36 */ /* 0x000fe20008000000 */
[----:B------:R-:W-:Y:S02]  /*efe0*/  ULDC.64 UR6, c[0x0][0x5b0] ;  /* 0x00016c0000067ab9 */ /* 0x000fe40000000a00 */
[----:B------:R-:W-:Y:S02]  /*eff0*/  IMAD R38, R35, UR6, RZ ;  /* 0x0000000623267c24 */ /* 0x000fe4000f8e02ff */
[----:B------:R-:W-:-:S04]  /*f000*/  IMAD.WIDE.U32 R30, R33, UR6, R36 ;  /* 0x00000006211e7c25 */ /* 0x000fc8000f8e0024 */
[----:B------:R-:W-:Y:S01]  /*f010*/  IMAD R38, R33, UR7, R38 ;  /* 0x0000000721267c24 */ /* 0x000fe2000f8e0226 */
[----:B------:R-:W-:-:S04]  /*f020*/  IADD3 R30, P0, R30, UR10, RZ ;  /* 0x0000000a1e1e7c10 */ /* 0x000fc8000ff1e0ff */
[--C-:B------:R-:W-:Y:S02]  /*f030*/  IADD3.X R31, R31, UR11, R38.reuse, P0, !PT ;  /* 0x0000000b1f1f7c10 */ /* 0x100fe400087fe426 */
[----:B------:R-:W-:Y:S02]  /*f040*/  ISETP.GE.AND P0, PT, R32, 0x1, PT ;  /* 0x000000012000780c */ /* 0x000fe40003f06270 */
[----:B------:R-:W-:Y:S02]  /*f050*/  PRMT R38, RZ, 0x7610, R38 ;  /* 0x00007610ff267816 */ /* 0x000fe40000000026 */
[----:B------:R-:W-:-:S13]  /*f060*/  ISETP.LT.OR P1, PT, R0, 0x1, !P0 ;  /* 0x000000010000780c */ /* 0x000fda0004721670 */
[----:B------:R-:W-:Y:S05]  /*f070*/  @P1 BRA `(.L_x_34) ;  /* 0x0000000000041947 */ /* 0x000fea0003800000 */
[----:B------:R0:W5:Y:S02]  /*f080*/  LDG.E.U8 R38, desc[UR20][R30.64] ;  /* 0x000000141e267981 */ /* 0x000164000c1e1100 */
.L_x_34:
[----:B------:R-:W-:Y:S05]  /*f090*/  BSYNC B1 ;  /* 0x0000000000017941 */ /* 0x000fea0003800000 */
.L_x_33:
[----:B-----5:R-:W-:Y:S01]  /*f0a0*/  LOP3.LUT R38, R38, 0xff, RZ, 0xc0, !PT ;  /* 0x000000ff26267812 */ /* 0x020fe200078ec0ff */
[----:B------:R-:W-:Y:S03]  /*f0b0*/  BSSY B1, `(.L_x_35) ;  /* 0x000000b000017945 */ /* 0x000fe60003800000 */
[----:B------:R-:W-:-:S05]  /*f0c0*/  F2FP.F16.E5M2.UNPACK_B R38, R38 ;  /* 0x00000026ff26723e */ /* 0x000fca00020004ff */
[----:B------:R-:W-:-:S05]  /*f0d0*/  HADD2.F32 R38, -RZ, R38.H0_H0 ;  /* 0x20000026ff267230 */ /* 0x000fca0000004100 */
[----:B------:R-:W-:-:S04]  /*f0e0*/  FMUL R38, R38, UR23 ;  /* 0x0000001726267c20 */ /* 0x000fc80008400000 */
[----:B------:R-:W-:-:S05]  /*f0f0*/  FFMA R4, R4, UR22, R38 ;  /* 0x0000001604047c23 */ /* 0x000fca0008000026 */
[----:B------:R-:W-:-:S05]  /*f100*/  F2FP.SATFINITE.E5M2.F32.PACK_AB_MERGE_C R4, RZ, R4, RZ ;  /* 0x00000004ff04723e */ /* 0x000fca00048060ff */
[----:B------:R2:W-:Y:S01]  /*f110*/  @!P1 STG.E.U8 desc[UR20][R2.64], R4 ;  /* 0x0000000402009986 */ /* 0x0005e2000c101114 */
[----:B------:R-:W-:Y:S02]  /*f120*/  ISETP.LT.OR P1, PT, R0, 0x2, !P0 ;  /* 0x000000020000780c */ /* 0x000fe40004721670 */
[----:B--2---:R-:W-:-:S11]  /*f130*/  PRMT R4, RZ, 0x7610, R4 ;  /* 0x00007610ff047816 */ /* 0x004fd60000000004 */
[----:B------:R-:W-:Y:S05]  /*f140*/  @P1 BRA `(.L_x_36) ;  /* 0x0000000000041947 */ /* 0x000fea0003800000 */
[----:B------:R2:W5:Y:S02]  /*f150*/  LDG.E.U8 R4, desc[UR20][R30.64+0x1] ;  /* 0x000001141e047981 */ /* 0x000564000c1e1100 */
.L_x_36:
[----:B------:R-:W-:Y:S05]  /*f160*/  BSYNC B1 ;  /* 0x0000000000017941 */ /* 0x000fea0003800000 */
.L_x_35:
        /* <DEDUP_REMOVED lines=8> */
[----:B------:R-:W-:-:S05]  /*f1f0*/  IADD3 R4, P1, R33, 0x8, RZ ;  /* 0x0000000821047810 */ /* 0x000fca0007f3e0ff */
[----:B----4-:R-:W-:-:S04]  /*f200*/  IMAD.X R5, RZ, RZ, R35, P1 ;  /* 0x000000ffff057224 */ /* 0x010fc800008e0623 */
[----:B------:R-:W-:-:S04]  /*f210*/  IMAD R5, R5, UR6, RZ ;  /* 0x0000000605057c24 */ /* 0x000fc8000f8e02ff */
[C---:B------:R-:W-:Y:S02]  /*f220*/  IMAD R38, R4.reuse, UR7, R5 ;  /* 0x0000000704267c24 */ /* 0x040fe4000f8e0205 */
[----:B------:R-:W-:-:S03]  /*f230*/  IMAD.WIDE.U32 R4, R4, UR6, R36 ;  /* 0x0000000604047c25 */ /* 0x000fc6000f8e0024 */
[----:B------:R-:W-:-:S04]  /*f240*/  IADD3 R4, P1, R4, UR10, RZ ;  /* 0x0000000a04047c10 */ /* 0x000fc8000ff3e0ff */
[--C-:B------:R-:W-:Y:S02]  /*f250*/  IADD3.X R5, R5, UR11, R38.reuse, P1, !PT ;  /* 0x0000000b05057c10 */ /* 0x100fe40008ffe426 */
[----:B------:R-:W-:Y:S02]  /*f260*/  ISETP.GE.AND P1, PT, R32, 0x9, PT ;  /* 0x000000092000780c */ /* 0x000fe40003f26270 */
[----:B------:R-:W-:Y:S02]  /*f270*/  PRMT R38, RZ, 0x7610, R38 ;  /* 0x00007610ff267816 */ /* 0x000fe40000000026 */
[----:B------:R-:W-:-:S13]  /*f280*/  ISETP.LT.OR P2, PT, R0, 0x1, !P1 ;  /* 0x000000010000780c */ /* 0x000fda0004f41670 */
[----:B------:R-:W-:Y:S05]  /*f290*/  @P2 BRA `(.L_x_38) ;  /* 0x0000000000042947 */ /* 0x000fea0003800000 */
[----:B------:R4:W5:Y:S02]  /*f2a0*/  LDG.E.U8 R38, desc[UR20][R4.64] ;  /* 0x0000001404267981 */ /* 0x000964000c1e1100 */
.L_x_38:
[----:B------:R-:W-:Y:S05]  /*f2b0*/  BSYNC B1 ;  /* 0x0000000000017941 */ /* 0x000fea0003800000 */
.L_x_37:
        /* <DEDUP_REMOVED lines=9> */
[----:B0-----:R-:W-:-:S11]  /*f350*/  PRMT R6, RZ, 0x7610, R6 ;  /* 0x00007610ff067816 */ /* 0x001fd60000000006 */
[----:B------:R-:W-:Y:S05]  /*f360*/  @P2 BRA `(.L_x_40) ;  /* 0x0000000000042947 */ /* 0x000fea0003800000 */
[----:B------:R0:W5:Y:S02]  /*f370*/  LDG.E.U8 R6, desc[UR20][R4.64+0x1] ;  /* 0x0000011404067981 */ /* 0x000164000c1e1100 */
.L_x_40:
[----:B------:R-:W-:Y:S05]  /*f380*/  BSYNC B1 ;  /* 0x0000000000017941 */ /* 0x000fea0003800000 */
.L_x_39:
[----:B-----5:R-:W-:Y:S01]  /*f390*/  LOP3.LUT R6, R6, 0xff, RZ, 0xc0, !PT ;  /* 0x000000ff06067812 */ /* 0x020fe200078ec0ff */
[----:B------:R-:W-:Y:S01]  /*f3a0*/  BSSY B1, `(.L_x_41) ;  /* 0x000000b000017945 */ /* 0x000fe20003800000 */
[----:B------:R-:W-:Y:S02]  /*f3b0*/  ISETP.LT.OR P3, PT, R0, 0x9, !P0 ;  /* 0x000000090000780c */ /* 0x000fe40004761670 */
[----:B------:R-:W-:-:S05]  /*f3c0*/  F2FP.F16.E5M2.UNPACK_B R6, R6 ;  /* 0x00000006ff06723e */ /* 0x000fca00020004ff */
[----:B------:R-:W-:-:S05]  /*f3d0*/  HADD2.F32 R6, -RZ, R6.H0_H0 ;  /* 0x20000006ff067230 */ /* 0x000fca0000004100 */
[----:B------:R-:W-:-:S04]  /*f3e0*/  FMUL R6, R6, UR23 ;  /* 0x0000001706067c20 */ /* 0x000fc80008400000 */
[--C-:B------:R-:W-:Y:S01]  /*f3f0*/  FFMA R7, R7, UR22, R6.reuse ;  /* 0x0000001607077c23 */ /* 0x100fe20008000006 */
[----:B------:R-:W-:-:S04]  /*f400*/  PRMT R6, RZ, 0x7610, R6 ;  /* 0x00007610ff067816 */ /* 0x000fc80000000006 */
[----:B------:R-:W-:-:S05]  /*f410*/  F2FP.SATFINITE.E5M2.F32.PACK_AB_MERGE_C R7, RZ, R7, RZ ;  /* 0x00000007ff07723e */ /* 0x000fca00048060ff */
[----:B------:R0:W-:Y:S01]  /*f420*/  @!P2 STG.E.U8 desc[UR20][R24.64+0x1], R7 ;  /* 0x000001071800a986 */ /* 0x0001e2000c101114 */
[----:B------:R-:W-:Y:S05]  /*f430*/  @P3 BRA `(.L_x_42) ;  /* 0x0000000000043947 */ /* 0x000fea0003800000 */
[----:B------:R0:W5:Y:S02]  /*f440*/  LDG.E.U8 R6, desc[UR20][R30.64+0x8] ;  /* 0x000008141e067981 */ /* 0x000164000c1e1100 */
.L_x_42:
[----:B------:R-:W-:Y:S05]  /*f450*/  BSYNC B1 ;  /* 0x0000000000017941 */ /* 0x000fea0003800000 */
.L_x_41:
        /* <DEDUP_REMOVED lines=12> */
.L_x_44:
[----:B------:R-:W-:Y:S05]  /*f520*/  BSYNC B1 ;  /* 0x0000000000017941 */ /* 0x000fea0003800000 */
.L_x_43:
        /* <DEDUP_REMOVED lines=12> */
.L_x_46:
[----:B------:R-:W-:Y:S05]  /*f5f0*/  BSYNC B1 ;  /* 0x0000000000017941 */ /* 0x000fea0003800000 */
.L_x_45:
        /* <DEDUP_REMOVED lines=12> */
.L_x_48:
[----:B------:R-:W-:Y:S05]  /*f6c0*/  BSYNC B1 ;  /* 0x0000000000017941 */ /* 0x000fea0003800000 */
.L_x_47:
        /* <DEDUP_REMOVED lines=12> */
.L_x_50:
[----:B------:R-:W-:Y:S05]  /*f790*/  BSYNC B1 ;  /* 0x0000000000017941 */ /* 0x000fea0003800000 */
.L_x_49:
        /* <DEDUP_REMOVED lines=12> */
.L_x_52:
[----:B------:R-:W-:Y:S05]  /*f860*/  BSYNC B1 ;  /* 0x0000000000017941 */ /* 0x000fea0003800000 */
.L_x_51:
        /* <DEDUP_REMOVED lines=12> */
.L_x_54:
[----:B------:R-:W-:Y:S05]  /*f930*/  BSYNC B1 ;  /* 0x0000000000017941 */ /* 0x000fea0003800000 */
.L_x_53:
        /* <DEDUP_REMOVED lines=12> */
.L_x_56:
[----:B------:R-:W-:Y:S05]  /*fa00*/  BSYNC B1 ;  /* 0x0000000000017941 */ /* 0x000fea0003800000 */
.L_x_55:
        /* <DEDUP_REMOVED lines=12> */
.L_x_58:
[----:B------:R-:W-:Y:S05]  /*fad0*/  BSYNC B1 ;  /* 0x0000000000017941 */ /* 0x000fea0003800000 */
.L_x_57:
        /* <DEDUP_REMOVED lines=12> */
.L_x_60:
[----:B------:R-:W-:Y:S05]  /*fba0*/  BSYNC B1 ;  /* 0x0000000000017941 */ /* 0x000fea0003800000 */
.L_x_59:
        /* <DEDUP_REMOVED lines=12> */
.L_x_62:
[----:B------:R-:W-:Y:S05]  /*fc70*/  BSYNC B1 ;  /* 0x0000000000017941 */ /* 0x000fea0003800000 */
.L_x_61:
        /* <DEDUP_REMOVED lines=12> */
.L_x_64:
[----:B------:R-:W-:Y:S05]  /*fd40*/  BSYNC B1 ;  /* 0x0000000000017941 */ /* 0x000fea0003800000 */
.L_x_63:
        /* <DEDUP_REMOVED lines=12> */
.L_x_66:
[----:B------:R-:W-:Y:S05]  /*fe10*/  BSYNC B1 ;  /* 0x0000000000017941 */ /* 0x000fea0003800000 */
.L_x_65:
        /* <DEDUP_REMOVED lines=12> */
.L_x_68:
[----:B------:R-:W-:Y:S05]  /*fee0*/  BSYNC B1 ;  /* 0x0000000000017941 */ /* 0x000fea0003800000 */
.L_x_67:
        /* <DEDUP_REMOVED lines=12> */
.L_x_70:
[----:B------:R-:W-:Y:S05]  /*ffb0*/  BSYNC B1 ;  /* 0x0000000000017941 */ /* 0x000fea0003800000 */
.L_x_69:
        /* <DEDUP_REMOVED lines=12> */
.L_x_72:
[----:B------:R-:W-:Y:S05]  /*10080*/  BSYNC B1 ;  /* 0x0000000000017941 */ /* 0x000fea0003800000 */
.L_x_71:
        /* <DEDUP_REMOVED lines=12> */
.L_x_74:
[----:B------:R-:W-:Y:S05]  /*10150*/  BSYNC B1 ;  /* 0x0000000000017941 */ /* 0x000fea0003800000 */
.L_x_73:
        /* <DEDUP_REMOVED lines=12> */
.L_x_76:
[----:B------:R-:W-:Y:S05]  /*10220*/  BSYNC B1 ;  /* 0x0000000000017941 */ /* 0x000fea0003800000 */
.L_x_75:
        /* <DEDUP_REMOVED lines=12> */
.L_x_78:
[----:B------:R-:W-:Y:S05]  /*102f0*/  BSYNC B1 ;  /* 0x0000000000017941 */ /* 0x000fea0003800000 */
.L_x_77:
        /* <DEDUP_REMOVED lines=12> */
.L_x_80:
[----:B------:R-:W-:Y:S05]  /*103c0*/  BSYNC B1 ;  /* 0x0000000000017941 */ /* 0x000fea0003800000 */
.L_x_79:
        /* <DEDUP_REMOVED lines=12> */
.L_x_82:
[----:B------:R-:W-:Y:S05]  /*10490*/  BSYNC B1 ;  /* 0x0000000000017941 */ /* 0x000fea0003800000 */
.L_x_81:
        /* <DEDUP_REMOVED lines=12> */
.L_x_84:
[----:B------:R-:W-:Y:S05]  /*10560*/  BSYNC B1 ;  /* 0x0000000000017941 */ /* 0x000fea0003800000 */
.L_x_83:
        /* <DEDUP_REMOVED lines=12> */
.L_x_86:
[----:B------:R-:W-:Y:S05]  /*10630*/  BSYNC B1 ;  /* 0x0000000000017941 */ /* 0x000fea0003800000 */
.L_x_85:
        /* <DEDUP_REMOVED lines=12> */
.L_x_88:
[----:B------:R-:W-:Y:S05]  /*10700*/  BSYNC B1 ;  /* 0x0000000000017941 */ /* 0x000fea0003800000 */
.L_x_87:
        /* <DEDUP_REMOVED lines=12> */
.L_x_90:
[----:B------:R-:W-:Y:S05]  /*107d0*/  BSYNC B1 ;  /* 0x0000000000017941 */ /* 0x000fea0003800000 */
.L_x_89:
        /* <DEDUP_REMOVED lines=12> */
.L_x_92:
[----:B------:R-:W-:Y:S05]  /*108a0*/  BSYNC B1 ;  /* 0x0000000000017941 */ /* 0x000fea0003800000 */
.L_x_91:
        /* <DEDUP_REMOVED lines=12> */
.L_x_94:
[----:B------:R-:W-:Y:S05]  /*10970*/  BSYNC B1 ;  /* 0x0000000000017941 */ /* 0x000fea0003800000 */
.L_x_93:
        /* <DEDUP_REMOVED lines=12> */
.L_x_96:
[----:B------:R-:W-:Y:S05]  /*10a40*/  BSYNC B1 ;  /* 0x0000000000017941 */ /* 0x000fea0003800000 */
.L_x_95:
        /* <DEDUP_REMOVED lines=12> */
.L_x_98:
[----:B------:R-:W-:Y:S05]  /*10b10*/  BSYNC B1 ;  /* 0x0000000000017941 */ /* 0x000fea0003800000 */
.L_x_97:
        /* <DEDUP_REMOVED lines=12> */
.L_x_100:
[----:B------:R-:W-:Y:S05]  /*10be0*/  BSYNC B1 ;  /* 0x0000000000017941 */ /* 0x000fea0003800000 */
.L_x_99:
        /* <DEDUP_REMOVED lines=12> */
.L_x_102:
[----:B------:R-:W-:Y:S05]  /*10cb0*/  BSYNC B1 ;  /* 0x0000000000017941 */ /* 0x000fea0003800000 */
.L_x_101:
        /* <DEDUP_REMOVED lines=12> */
.L_x_104:
[----:B------:R-:W-:Y:S05]  /*10d80*/  BSYNC B1 ;  /* 0x0000000000017941 */ /* 0x000fea0003800000 */
.L_x_103:
        /* <DEDUP_REMOVED lines=12> */
.L_x_106:
[----:B------:R-:W-:Y:S05]  /*10e50*/  BSYNC B1 ;  /* 0x0000000000017941 */ /* 0x000fea0003800000 */
.L_x_105:
        /* <DEDUP_REMOVED lines=12> */
.L_x_108:
[----:B------:R-:W-:Y:S05]  /*10f20*/  BSYNC B1 ;  /* 0x0000000000017941 */ /* 0x000fea0003800000 */
.L_x_107:
        /* <DEDUP_REMOVED lines=12> */
.L_x_110:
[----:B------:R-:W-:Y:S05]  /*10ff0*/  BSYNC B1 ;  /* 0x0000000000017941 */ /* 0x000fea0003800000 */
.L_x_109:
        /* <DEDUP_REMOVED lines=12> */
.L_x_112:
[----:B------:R-:W-:Y:S05]  /*110c0*/  BSYNC B1 ;  /* 0x0000000000017941 */ /* 0x000fea0003800000 */
.L_x_111:
        /* <DEDUP_REMOVED lines=12> */
.L_x_114:
[----:B------:R-:W-:Y:S05]  /*11190*/  BSYNC B1 ;  /* 0x0000000000017941 */ /* 0x000fea0003800000 */
.L_x_113:
[----:B-----5:R-:W-:Y:S01]  /*111a0*/  LOP3.LUT R6, R6, 0xff, RZ, 0xc0, !PT ;  /* 0x000000ff06067812 */ /* 0x020fe200078ec0ff */
[----:B------:R-:W-:Y:S01]  /*111b0*/  BSSY B1, `(.L_x_115) ;  /* 0x000000b000017945 */ /* 0x000fe20003800000 */
[----:B------:R-:W-:Y:S02]  /*111c0*/  ISETP.LT.OR P2, PT, R0, 0x52, !P0 ;  /* 0x000000520000780c */ /* 0x000fe40004741670 */
[----:B------:R-:W-:-:S05]  /*111d0*/  F2FP.F16.E5M2.UNPACK_B R6, R6 ;  /* 0x00000006ff06723e */ /* 0x000fca00020004ff */
[----:B------:R-:W-:-:S05]  /*111e0*/  HADD2.F32 R6, -RZ, R6.H0_H0 ;  /* 0x20000006ff067230 */ /* 0x000fca0000004100 */
[----:B------:R-:W-:-:S04]  /*111f0*/  FMUL R6, R6, UR23 ;  /* 0x0000001706067c20 */ /* 0x000fc80008400000 */
[----:B------:R-:W-:-:S05]  /*11200*/  FFMA R6, R172, UR22, R6 ;  /* 0x00000016ac067c23 */ /* 0x000fca0008000006 */
[----:B0-----:R-:W-:Y:S02]  /*11210*/  F2FP.SATFINITE.E5M2.F32.PACK_AB_MERGE_C R7, RZ, R6, RZ ;  /* 0x00000006ff07723e */ /* 0x001fe400048060ff */
[----:B------:R-:W-:-:S03]  /*11220*/  PRMT R6, RZ, 0x7610, R6 ;  /* 0x00007610ff067816 */ /* 0x000fc60000000006 */
[----:B------:R0:W-:Y:S01]  /*11230*/  @!P3 STG.E.U8 desc[UR20][R2.64+0x50], R7 ;  /* 0x000050070200b986 */ /* 0x0001e2000c101114 */
[----:B------:R-:W-:Y:S05]  /*11240*/  @P2 BRA `(.L_x_116) ;  /* 0x0000000000042947 */ /* 0x000fea0003800000 */
[----:B------:R0:W5:Y:S02]  /*11250*/  LDG.E.U8 R6, desc[UR20][R30.64+0x51] ;  /* 0x000051141e067981 */ /* 0x000164000c1e1100 */
.L_x_116:
[----:B------:R-:W-:Y:S05]  /*11260*/  BSYNC B1 ;  /* 0x0000000000017941 */ /* 0x000fea0003800000 */
.L_x_115:
        /* <DEDUP_REMOVED lines=12> */
.L_x_118:
[----:B------:R-:W-:Y:S05]  /*11330*/  BSYNC B1 ;  /* 0x0000000000017941 */ /* 0x000fea0003800000 */
.L_x_117:
        /* <DEDUP_REMOVED lines=12> */
.L_x_120:
[----:B------:R-:W-:Y:S05]  /*11400*/  BSYNC B1 ;  /* 0x0000000000017941 */ /* 0x000fea0003800000 */
.L_x_119:
        /* <DEDUP_REMOVED lines=12> */
.L_x_122:
[----:B------:R-:W-:Y:S05]  /*114d0*/  BSYNC B1 ;  /* 0x0000000000017941 */ /* 0x000fea0003800000 */
.L_x_121:
[----:B-----5:R-:W-:Y:S01]  /*114e0*/  LOP3.LUT R6, R6, 0xff, RZ, 0xc0, !PT ;  /* 0x000000ff06067812 */ /* 0x020fe200078ec0ff */
[----:B------:R-:W-:Y:S01]  /*114f0*/  BSSY B1, `(.L_x_123) ;  /* 0x000000b000017945 */ /* 0x000fe20003800000 */
[----:B------:R-:W-:Y:S02]  /*11500*/  ISETP.LT.OR P2, PT, R0, 0x5a, !P0 ;  /* 0x0000005a0000780c */ /* 0x000fe40004741670 */
[----:B------:R-:W-:-:S05]  /*11510*/  F2FP.F16.E5M2.UNPACK_B R6, R6 ;  /* 0x00000006ff06723e */ /* 0x000fca00020004ff */
[----:B------:R-:W-:-:S05]  /*11520*/  HADD2.F32 R6, -RZ, R6.H0_H0 ;  /* 0x20000006ff067230 */ /* 0x000fca0000004100 */
[----:B0-----:R-:W-:Y:S01]  /*11530*/  FMUL R7, R6, UR23 ;  /* 0x0000001706077c20 */ /* 0x001fe20008400000 */
[----:B------:R-:W-:-:S03]  /*11540*/  PRMT R6, RZ, 0x7610, R6 ;  /* 0x00007610ff067816 */ /* 0x000fc60000000006 */
[----:B------:R-:W-:-:S05]  /*11550*/  FFMA R7, R176, UR22, R7 ;  /* 0x00000016b0077c23 */ /* 0x000fca0008000007 */
[----:B------:R-:W-:-:S05]  /*11560*/  F2FP.SATFINITE.E5M2.F32.PACK_AB_MERGE_C R7, RZ, R7, RZ ;  /* 0x00000007ff07723e */ /* 0x000fca00048060ff */
[----:B------:R0:W-:Y:S01]  /*11570*/  @!P3 STG.E.U8 desc[UR20][R2.64+0x58], R7 ;  /* 0x000058070200b986 */ /* 0x0001e2000c101114 */
[----:B------:R-:W-:Y:S05]  /*11580*/  @P2 BRA `(.L_x_124) ;  /* 0x0000000000042947 */ /* 0x000fea0003800000 */
[----:B------:R0:W5:Y:S02]  /*11590*/  LDG.E.U8 R6, desc[UR20][R30.64+0x59] ;  /* 0x000059141e067981 */ /* 0x000164000c1e1100 */
.L_x_124:
[----:B------:R-:W-:Y:S05]  /*115a0*/  BSYNC B1 ;  /* 0x0000000000017941 */ /* 0x000fea0003800000 */
.L_x_123:
        /* <DEDUP_REMOVED lines=12> */
.L_x_126:
[----:B------:R-:W-:Y:S05]  /*11670*/  BSYNC B1 ;  /* 0x0000000000017941 */ /* 0x000fea0003800000 */
.L_x_125:
        /* <DEDUP_REMOVED lines=12> */
.L_x_128:
[----:B------:R-:W-:Y:S05]  /*11740*/  BSYNC B1 ;  /* 0x0000000000017941 */ /* 0x000fea0003800000 */
.L_x_127:
        /* <DEDUP_REMOVED lines=12> */
.L_x_130:
[----:B------:R-:W-:Y:S05]  /*11810*/  BSYNC B1 ;  /* 0x0000000000017941 */ /* 0x000fea0003800000 */
.L_x_129:
        /* <DEDUP_REMOVED lines=12> */
.L_x_132:
[----:B------:R-:W-:Y:S05]  /*118e0*/  BSYNC B1 ;  /* 0x0000000000017941 */ /* 0x000fea0003800000 */
.L_x_131:
        /* <DEDUP_REMOVED lines=12> */
.L_x_134:
[----:B------:R-:W-:Y:S05]  /*119b0*/  BSYNC B1 ;  /* 0x0000000000017941 */ /* 0x000fea0003800000 */
.L_x_133:
        /* <DEDUP_REMOVED lines=12> */
.L_x_136:
[----:B------:R-:W-:Y:S05]  /*11a80*/  BSYNC B1 ;  /* 0x0000000000017941 */ /* 0x000fea0003800000 */
.L_x_135:
        /* <DEDUP_REMOVED lines=12> */
.L_x_138:
[----:B------:R-:W-:Y:S05]  /*11b50*/  BSYNC B1 ;  /* 0x0000000000017941 */ /* 0x000fea0003800000 */
.L_x_137:
        /* <DEDUP_REMOVED lines=12> */
.L_x_140:
[----:B------:R-:W-:Y:S05]  /*11c20*/  BSYNC B1 ;  /* 0x0000000000017941 */ /* 0x000fea0003800000 */
.L_x_139:
        /* <DEDUP_REMOVED lines=12> */
.L_x_142:
[----:B------:R-:W-:Y:S05]  /*11cf0*/  BSYNC B1 ;  /* 0x0000000000017941 */ /* 0x000fea0003800000 */
.L_x_141:
        /* <DEDUP_REMOVED lines=12> */
.L_x_144:
[----:B------:R-:W-:Y:S05]  /*11dc0*/  BSYNC B1 ;  /* 0x0000000000017941 */ /* 0x000fea0003800000 */
.L_x_143:
        /* <DEDUP_REMOVED lines=12> */
.L_x_146:
[----:B------:R-:W-:Y:S05]  /*11e90*/  BSYNC B1 ;  /* 0x0000000000017941 */ /* 0x000fea0003800000 */
.L_x_145:
        /* <DEDUP_REMOVED lines=12> */
.L_x_148:
[----:B------:R-:W-:Y:S05]  /*11f60*/  BSYNC B1 ;  /* 0x0000000000017941 */ /* 0x000fea0003800000 */
.L_x_147:
        /* <DEDUP_REMOVED lines=12> */
.L_x_150:
[----:B------:R-:W-:Y:S05]  /*12030*/  BSYNC B1 ;  /* 0x0000000000017941 */ /* 0x000fea0003800000 */
.L_x_149:
        /* <DEDUP_REMOVED lines=12> */
.L_x_152:
[----:B------:R-:W-:Y:S05]  /*12100*/  BSYNC B1 ;  /* 0x0000000000017941 */ /* 0x000fea0003800000 */
.L_x_151:
        /* <DEDUP_REMOVED lines=12> */
.L_x_154:
[----:B------:R-:W-:Y:S05]  /*121d0*/  BSYNC B1 ;  /* 0x0000000000017941 */ /* 0x000fea0003800000 */
.L_x_153:
        /* <DEDUP_REMOVED lines=12> */
.L_x_156:
[----:B------:R-:W-:Y:S05]  /*122a0*/  BSYNC B1 ;  /* 0x0000000000017941 */ /* 0x000fea0003800000 */
.L_x_155:
        /* <DEDUP_REMOVED lines=12> */
.L_x_158:
[----:B------:R-:W-:Y:S05]  /*12370*/  BSYNC B1 ;  /* 0x0000000000017941 */ /* 0x000fea0003800000 */
.L_x_157:
        /* <DEDUP_REMOVED lines=12> */
.L_x_160:
[----:B------:R-:W-:Y:S05]  /*12440*/  BSYNC B1 ;  /* 0x0000000000017941 */ /* 0x000fea0003800000 */
.L_x_159:
        /* <DEDUP_REMOVED lines=12> */
.L_x_162:
[----:B------:R-:W-:Y:S05]  /*12510*/  BSYNC B1 ;  /* 0x0000000000017941 */ /* 0x000fea0003800000 */
.L_x_161:
        /* <DEDUP_REMOVED lines=12> */
.L_x_164:
[----:B------:R-:W-:Y:S05]  /*125e0*/  BSYNC B1 ;  /* 0x0000000000017941 */ /* 0x000fea0003800000 */
.L_x_163:
        /* <DEDUP_REMOVED lines=12> */
.L_x_166:
[----:B------:R-:W-:Y:S05]  /*126b0*/  BSYNC B1 ;  /* 0x0000000000017941 */ /* 0x000fea0003800000 */
.L_x_165:
        /* <DEDUP_REMOVED lines=12> */
.L_x_168:
[----:B------:R-:W-:Y:S05]  /*12780*/  BSYNC B1 ;  /* 0x0000000000017941 */ /* 0x000fea0003800000 */
.L_x_167:
        /* <DEDUP_REMOVED lines=12> */
.L_x_170:
[----:B------:R-:W-:Y:S05]  /*12850*/  BSYNC B1 ;  /* 0x0000000000017941 */ /* 0x000fea0003800000 */
.L_x_169:
        /* <DEDUP_REMOVED lines=12> */
.L_x_172:
[----:B------:R-:W-:Y:S05]  /*12920*/  BSYNC B1 ;  /* 0x0000000000017941 */ /* 0x000fea0003800000 */
.L_x_171:
        /* <DEDUP_REMOVED lines=12> */
.L_x_174:
[----:B------:R-:W-:Y:S05]  /*129f0*/  BSYNC B1 ;  /* 0x0000000000017941 */ /* 0x000fea0003800000 */
.L_x_173:
        /* <DEDUP_REMOVED lines=12> */
.L_x_176:
[----:B------:R-:W-:Y:S05]  /*12ac0*/  BSYNC B1 ;  /* 0x0000000000017941 */ /* 0x000fea0003800000 */
.L_x_175:
        /* <DEDUP_REMOVED lines=12> */
.L_x_178:
[----:B------:R-:W-:Y:S05]  /*12b90*/  BSYNC B1 ;  /* 0x0000000000017941 */ /* 0x000fea0003800000 */
.L_x_177:
        /* <DEDUP_REMOVED lines=12> */
.L_x_180:
[----:B------:R-:W-:Y:S05]  /*12c60*/  BSYNC B1 ;  /* 0x0000000000017941 */ /* 0x000fea0003800000 */
.L_x_179:
        /* <DEDUP_REMOVED lines=12> */
.L_x_182:
[----:B------:R-:W-:Y:S05]  /*12d30*/  BSYNC B1 ;  /* 0x0000000000017941 */ /* 0x000fea0003800000 */
.L_x_181:
        /* <DEDUP_REMOVED lines=12> */
.L_x_184:
[----:B------:R-:W-:Y:S05]  /*12e00*/  BSYNC B1 ;  /* 0x0000000000017941 */ /* 0x000fea0003800000 */
.L_x_183:
        /* <DEDUP_REMOVED lines=12> */
.L_x_186:
[----:B------:R-:W-:Y:S05]  /*12ed0*/  BSYNC B1 ;  /* 0x0000000000017941 */ /* 0x000fea0003800000 */
.L_x_185:
        /* <DEDUP_REMOVED lines=12> */
.L_x_188:
[----:B------:R-:W-:Y:S05]  /*12fa0*/  BSYNC B1 ;  /* 0x0000000000017941 */ /* 0x000fea0003800000 */
.L_x_187:
        /* <DEDUP_REMOVED lines=12> */
.L_x_190:
[----:B------:R-:W-:Y:S05]  /*13070*/  BSYNC B1 ;  /* 0x0000000000017941 */ /* 0x000fea0003800000 */
.L_x_189:
        /* <DEDUP_REMOVED lines=12> */
.L_x_192:
[----:B------:R-:W-:Y:S05]  /*13140*/  BSYNC B1 ;  /* 0x0000000000017941 */ /* 0x000fea0003800000 */
.L_x_191:
        /* <DEDUP_REMOVED lines=12> */
.L_x_194:
[----:B------:R-:W-:Y:S05]  /*13210*/  BSYNC B1 ;  /* 0x0000000000017941 */ /* 0x000fea0003800000 */
.L_x_193:
        /* <DEDUP_REMOVED lines=12> */
.L_x_196:
[----:B------:R-:W-:Y:S05]  /*132e0*/  BSYNC B1 ;  /* 0x0000000000017941 */ /* 0x000fea0003800000 */
.L_x_195:
        /* <DEDUP_REMOVED lines=12> */
.L_x_198:
[----:B------:R-:W-:Y:S05]  /*133b0*/  BSYNC B1 ;  /* 0x0000000000017941 */ /* 0x000fea0003800000 */
.L_x_197:
        /* <DEDUP_REMOVED lines=12> */
.L_x_200:
[----:B------:R-:W-:Y:S05]  /*13480*/  BSYNC B1 ;  /* 0x0000000000017941 */ /* 0x000fea0003800000 */
.L_x_199:
        /* <DEDUP_REMOVED lines=12> */
.L_x_202:
[----:B------:R-:W-:Y:S05]  /*13550*/  BSYNC B1 ;  /* 0x0000000000017941 */ /* 0x000fea0003800000 */
.L_x_201:
        /* <DEDUP_REMOVED lines=12> */
.L_x_204:
[----:B------:R-:W-:Y:S05]  /*13620*/  BSYNC B1 ;  /* 0x0000000000017941 */ /* 0x000fea0003800000 */
.L_x_203:
        /* <DEDUP_REMOVED lines=12> */
.L_x_206:
[----:B------:R-:W-:Y:S05]  /*136f0*/  BSYNC B1 ;  /* 0x0000000000017941 */ /* 0x000fea0003800000 */
.L_x_205:
        /* <DEDUP_REMOVED lines=12> */
.L_x_208:
[----:B------:R-:W-:Y:S05]  /*137c0*/  BSYNC B1 ;  /* 0x0000000000017941 */ /* 0x000fea0003800000 */
.L_x_207:
        /* <DEDUP_REMOVED lines=12> */
.L_x_210:
[----:B------:R-:W-:Y:S05]  /*13890*/  BSYNC B1 ;  /* 0x0000000000017941 */ /* 0x000fea0003800000 */
.L_x_209:
        /* <DEDUP_REMOVED lines=12> */
.L_x_212:
[----:B------:R-:W-:Y:S05]  /*13960*/  BSYNC B1 ;  /* 0x0000000000017941 */ /* 0x000fea0003800000 */
.L_x_211:
        /* <DEDUP_REMOVED lines=12> */
.L_x_214:
[----:B------:R-:W-:Y:S05]  /*13a30*/  BSYNC B1 ;  /* 0x0000000000017941 */ /* 0x000fea0003800000 */
.L_x_213:
        /* <DEDUP_REMOVED lines=12> */
.L_x_216:
[----:B------:R-:W-:Y:S05]  /*13b00*/  BSYNC B1 ;  /* 0x0000000000017941 */ /* 0x000fea0003800000 */
.L_x_215:
        /* <DEDUP_REMOVED lines=12> */
.L_x_218:
[----:B------:R-:W-:Y:S05]  /*13bd0*/  BSYNC B1 ;  /* 0x0000000000017941 */ /* 0x000fea0003800000 */
.L_x_217:
        /* <DEDUP_REMOVED lines=12> */
.L_x_220:
[----:B------:R-:W-:Y:S05]  /*13ca0*/  BSYNC B1 ;  /* 0x0000000000017941 */ /* 0x000fea0003800000 */
.L_x_219:
        /* <DEDUP_REMOVED lines=12> */
.L_x_222:
[----:B------:R-:W-:Y:S05]  /*13d70*/  BSYNC B1 ;  /* 0x0000000000017941 */ /* 0x000fea0003800000 */
.L_x_221:
        /* <DEDUP_REMOVED lines=12> */
.L_x_224:
[----:B------:R-:W-:Y:S05]  /*13e40*/  BSYNC B1 ;  /* 0x0000000000017941 */ /* 0x000fea0003800000 */
.L_x_223:
        /* <DEDUP_REMOVED lines=12> */
.L_x_226:
[----:B------:R-:W-:Y:S05]  /*13f10*/  BSYNC B1 ;  /* 0x0000000000017941 */ /* 0x000fea0003800000 */
.L_x_225:
        /* <DEDUP_REMOVED lines=12> */
.L_x_228:
[----:B------:R-:W-:Y:S05]  /*13fe0*/  BSYNC B1 ;  /* 0x0000000000017941 */ /* 0x000fea0003800000 */
.L_x_227:
        /* <DEDUP_REMOVED lines=12> */
.L_x_230:
[----:B------:R-:W-:Y:S05]  /*140b0*/  BSYNC B1 ;  /* 0x0000000000017941 */ /* 0x000fea0003800000 */
.L_x_229:
        /* <DEDUP_REMOVED lines=12> */
.L_x_232:
[----:B------:R-:W-:Y:S05]  /*14180*/  BSYNC B1 ;  /* 0x0000000000017941 */ /* 0x000fea0003800000 */
.L_x_231:
        /* <DEDUP_REMOVED lines=12> */
.L_x_234:
[----:B------:R-:W-:Y:S05]  /*14250*/  BSYNC B1 ;  /* 0x0000000000017941 */ /* 0x000fea0003800000 */
.L_x_233:
        /* <DEDUP_REMOVED lines=12> */
.L_x_236:
[----:B------:R-:W-:Y:S05]  /*14320*/  BSYNC B1 ;  /* 0x0000000000017941 */ /* 0x000fea0003800000 */
.L_x_235:
        /* <DEDUP_REMOVED lines=12> */
.L_x_238:
[----:B------:R-:W-:Y:S05]  /*143f0*/  BSYNC B1 ;  /* 0x0000000000017941 */ /* 0x000fea0003800000 */
.L_x_237:
        /* <DEDUP_REMOVED lines=12> */
.L_x_240:
[----:B------:R-:W-:Y:S05]  /*144c0*/  BSYNC B1 ;  /* 0x0000000000017941 */ /* 0x000fea0003800000 */
.L_x_239:
        /* <DEDUP_REMOVED lines=12> */
.L_x_242:
[----:B------:R-:W-:Y:S05]  /*14590*/  BSYNC B1 ;  /* 0x0000000000017941 */ /* 0x000fea0003800000 */
.L_x_241:
        /* <DEDUP_REMOVED lines=12> */
.L_x_244:
[----:B------:R-:W-:Y:S05]  /*14660*/  BSYNC B1 ;  /* 0x0000000000017941 */ /* 0x000fea0003800000 */
.L_x_243:
        /* <DEDUP_REMOVED lines=12> */
.L_x_246:
[----:B------:R-:W-:Y:S05]  /*14730*/  BSYNC B1 ;  /* 0x0000000000017941 */ /* 0x000fea0003800000 */
.L_x_245:
[----:B0-----:R-:W2:Y:S01]  /*14740*/  LDL.LU R7, [R1+0x200] ;  /* 0x0002000001077983 */ /* 0x001ea20000300800 */
[----:B-----5:R-:W-:Y:S01]  /*14750*/  LOP3.LUT R6, R6, 0xff, RZ, 0xc0, !PT ;  /* 0x000000ff06067812 */ /* 0x020fe200078ec0ff */
[----:B------:R-:W-:Y:S01]  /*14760*/  BSSY B1, `(.L_x_247) ;  /* 0x000000b000017945 */ /* 0x000fe20003800000 */
[----:B------:R-:W-:Y:S02]  /*14770*/  ISETP.LT.OR P2, PT, R0, 0xd2, !P1 ;  /* 0x000000d20000780c */ /* 0x000fe40004f41670 */
[----:B------:R-:W-:-:S05]  /*14780*/  F2FP.F16.E5M2.UNPACK_B R6, R6 ;  /* 0x00000006ff06723e */ /* 0x000fca00020004ff */
[----:B------:R-:W-:-:S05]  /*14790*/  HADD2.F32 R6, -RZ, R6.H0_H0 ;  /* 0x20000006ff067230 */ /* 0x000fca0000004100 */
[----:B------:R-:W-:-:S04]  /*147a0*/  FMUL R6, R6, UR23 ;  /* 0x0000001706067c20 */ /* 0x000fc80008400000 */
[----:B--2---:R-:W-:-:S05]  /*147b0*/  FFMA R6, R7, UR22, R6 ;  /* 0x0000001607067c23 */ /* 0x004fca0008000006 */
[----:B------:R-:W-:Y:S02]  /*147c0*/  F2FP.SATFINITE.E5M2.F32.PACK_AB_MERGE_C R7, RZ, R6, RZ ;  /* 0x00000006ff07723e */ /* 0x000fe400048060ff */
[----:B------:R-:W-:-:S03]  /*147d0*/  PRMT R6, RZ, 0x7610, R6 ;  /* 0x00007610ff067816 */ /* 0x000fc60000000006 */
[----:B------:R0:W-:Y:S01]  /*147e0*/  @!P3 STG.E.U8 desc[UR20][R24.64+0xd0], R7 ;  /* 0x0000d0071800b986 */ /* 0x0001e2000c101114 */
[----:B------:R-:W-:Y:S05]  /*147f0*/  @P2 BRA `(.L_x_248) ;  /* 0x0000000000042947 */ /* 0x000fea0003800000 */
[----:B------:R2:W5:Y:S02]  /*14800*/  LDG.E.U8 R6, desc[UR20][R4.64+0xd1] ;  /* 0x0000d11404067981 */ /* 0x000564000c1e1100 */
.L_x_248:
[----:B------:R-:W-:Y:S05]  /*14810*/  BSYNC B1 ;  /* 0x0000000000017941 */ /* 0x000fea0003800000 */
.L_x_247:
[----:B0-----:R-:W3:Y:S01]  /*14820*/  LDL.LU R7, [R1+0x204] ;  /* 0x0002040001077983 */ /* 0x001ee20000300800 */
[----:B-----5:R-:W-:Y:S01]  /*14830*/  LOP3.LUT R6, R6, 0xff, RZ, 0xc0, !PT ;  /* 0x000000ff06067812 */ /* 0x020fe200078ec0ff */
[----:B------:R-:W-:Y:S01]  /*14840*/  BSSY B1, `(.L_x_249) ;  /* 0x000000b000017945 */ /* 0x000fe20003800000 */
[----:B------:R-:W-:Y:S02]  /*14850*/  ISETP.LT.OR P3, PT, R0, 0xd9, !P0 ;  /* 0x000000d90000780c */ /* 0x000fe40004761670 */
[----:B------:R-:W-:-:S05]  /*14860*/  F2FP.F16.E5M2.UNPACK_B R6, R6 ;  /* 0x00000006ff06723e */ /* 0x000fca00020004ff */
[----:B------:R-:W-:-:S05]  /*14870*/  HADD2.F32 R6, -RZ, R6.H0_H0 ;  /* 0x20000006ff067230 */ /* 0x000fca0000004100 */
[----:B------:R-:W-:-:S04]  /*14880*/  FMUL R6, R6, UR23 ;  /* 0x0000001706067c20 */ /* 0x000fc80008400000 */
[----:B---3--:R-:W-:-:S05]  /*14890*/  FFMA R6, R7, UR22, R6 ;  /* 0x0000001607067c23 */ /* 0x008fca0008000006 */
[----:B------:R-:W-:Y:S02]  /*148a0*/  F2FP.SATFINITE.E5M2.F32.PACK_AB_MERGE_C R7, RZ, R6, RZ ;  /* 0x00000006ff07723e */ /* 0x000fe400048060ff */
[----:B------:R-:W-:-:S03]  /*148b0*/  PRMT R6, RZ, 0x7610, R6 ;  /* 0x00007610ff067816 */ /* 0x000fc60000000006 */
[----:B------:R0:W-:Y:S01]  /*148c0*/  @!P2 STG.E.U8 desc[UR20][R24.64+0xd1], R7 ;  /* 0x0000d1071800a986 */ /* 0x0001e2000c101114 */
[----:B------:R-:W-:Y:S05]  /*148d0*/  @P3 BRA `(.L_x_250) ;  /* 0x0000000000043947 */ /* 0x000fea0003800000 */
[----:B------:R3:W5:Y:S02]  /*148e0*/  LDG.E.U8 R6, desc[UR20][R30.64+0xd8] ;  /* 0x0000d8141e067981 */ /* 0x000764000c1e1100 */
.L_x_250:
[----:B------:R-:W-:Y:S05]  /*148f0*/  BSYNC B1 ;  /* 0x0000000000017941 */ /* 0x000fea0003800000 */
.L_x_249:
        /* <DEDUP_REMOVED lines=13> */
.L_x_252:
[----:B------:R-:W-:Y:S05]  /*149d0*/  BSYNC B1 ;  /* 0x0000000000017941 */ /* 0x000fea0003800000 */
.L_x_251:
        /* <DEDUP_REMOVED lines=13> */
.L_x_254:
[----:B------:R-:W-:Y:S05]  /*14ab0*/  BSYNC B1 ;  /* 0x0000000000017941 */ /* 0x000fea0003800000 */
.L_x_253:
        /* <DEDUP_REMOVED lines=13> */
.L_x_256:
[----:B------:R-:W-:Y:S05]  /*14b90*/  BSYNC B1 ;  /* 0x0000000000017941 */ /* 0x000fea0003800000 */
.L_x_255:
        /* <DEDUP_REMOVED lines=13> */
.L_x_258:
[----:B------:R-:W-:Y:S05]  /*14c70*/  BSYNC B1 ;  /* 0x0000000000017941 */ /* 0x000fea0003800000 */
.L_x_257:
        /* <DEDUP_REMOVED lines=13> */
.L_x_260:
[----:B------:R-:W-:Y:S05]  /*14d50*/  BSYNC B1 ;  /* 0x0000000000017941 */ /* 0x000fea0003800000 */
.L_x_259:
        /* <DEDUP_REMOVED lines=13> */
.L_x_262:
[----:B------:R-:W-:Y:S05]  /*14e30*/  BSYNC B1 ;  /* 0x0000000000017941 */ /* 0x000fea0003800000 */
.L_x_261:
        /* <DEDUP_REMOVED lines=13> */
.L_x_264:
[----:B------:R-:W-:Y:S05]  /*14f10*/  BSYNC B1 ;  /* 0x0000000000017941 */ /* 0x000fea0003800000 */
.L_x_263:
        /* <DEDUP_REMOVED lines=13> */
.L_x_266:
[----:B------:R-:W-:Y:S05]  /*14ff0*/  BSYNC B1 ;  /* 0x0000000000017941 */ /* 0x000fea0003800000 */
.L_x_265:
        /* <DEDUP_REMOVED lines=13> */
.L_x_268:
[----:B------:R-:W-:Y:S05]  /*150d0*/  BSYNC B1 ;  /* 0x0000000000017941 */ /* 0x000fea0003800000 */
.L_x_267:
        /* <DEDUP_REMOVED lines=13> */
.L_x_270:
[----:B------:R-:W-:Y:S05]  /*151b0*/  BSYNC B1 ;  /* 0x0000000000017941 */ /* 0x000fea0003800000 */
.L_x_269:
        /* <DEDUP_REMOVED lines=13> */
.L_x_272:
[----:B------:R-:W-:Y:S05]  /*15290*/  BSYNC B1 ;  /* 0x0000000000017941 */ /* 0x000fea0003800000 */
.L_x_271:
        /* <DEDUP_REMOVED lines=13> */
.L_x_274:
[----:B------:R-:W-:Y:S05]  /*15370*/  BSYNC B1 ;  /* 0x0000000000017941 */ /* 0x000fea0003800000 */
.L_x_273:
        /* <DEDUP_REMOVED lines=13> */
.L_x_276:
[----:B------:R-:W-:Y:S05]  /*15450*/  BSYNC B1 ;  /* 0x0000000000017941 */ /* 0x000fea0003800000 */
.L_x_275:
        /* <DEDUP_REMOVED lines=13> */
.L_x_278:
[----:B------:R-:W-:Y:S05]  /*15530*/  BSYNC B1 ;  /* 0x0000000000017941 */ /* 0x000fea0003800000 */
.L_x_277:
        /* <DEDUP_REMOVED lines=13> */
.L_x_280:
[----:B------:R-:W-:Y:S05]  /*15610*/  BSYNC B1 ;  /* 0x0000000000017941 */ /* 0x000fea0003800000 */
.L_x_279:
        /* <DEDUP_REMOVED lines=13> */
.L_x_282:
[----:B------:R-:W-:Y:S05]  /*156f0*/  BSYNC B1 ;  /* 0x0000000000017941 */ /* 0x000fea0003800000 */
.L_x_281:
        /* <DEDUP_REMOVED lines=13> */
.L_x_284:
[----:B------:R-:W-:Y:S05]  /*157d0*/  BSYNC B1 ;  /* 0x0000000000017941 */ /* 0x000fea0003800000 */
.L_x_283:
        /* <DEDUP_REMOVED lines=13> */
.L_x_286:
[----:B------:R-:W-:Y:S05]  /*158b0*/  BSYNC B1 ;  /* 0x0000000000017941 */ /* 0x000fea0003800000 */
.L_x_285:
[----:B0-----:R-:W2:Y:S01]  /*158c0*/  LDL.LU R3, [R1+0x250] ;  /* 0x0002500001037983 */ /* 0x001ea20000300800 */
[----:B-----5:R-:W-:Y:S01]  /*158d0*/  LOP3.LUT R6, R6, 0xff, RZ, 0xc0, !PT ;  /* 0x000000ff06067812 */ /* 0x020fe200078ec0ff */
[----:B------:R-:W-:Y:S01]  /*158e0*/  BSSY B1, `(.L_x_287) ;  /* 0x000000b000017945 */ /* 0x000fe20003800000 */
[----:B------:R-:W-:Y:S02]  /*158f0*/  ISETP.LT.OR P1, PT, R0, 0xfa, !P1 ;  /* 0x000000fa0000780c */ /* 0x000fe40004f21670 */
[----:B------:R-:W-:Y:S02]  /*15900*/  F2FP.F16.E5M2.UNPACK_B R6, R6 ;  /* 0x00000006ff06723e */ /* 0x000fe400020004ff */
[----:B------:R-:W-:-:S03]  /*15910*/  PRMT R2, RZ, 0x7610, R2 ;  /* 0x00007610ff027816 */ /* 0x000fc60000000002 */
[----:B------:R-:W-:-:S05]  /*15920*/  HADD2.F32 R6, -RZ, R6.H0_H0 ;  /* 0x20000006ff067230 */ /* 0x000fca0000004100 */
[----:B------:R-:W-:-:S04]  /*15930*/  FMUL R6, R6, UR23 ;  /* 0x0000001706067c20 */ /* 0x000fc80008400000 */
[----:B--2---:R-:W-:-:S05]  /*15940*/  FFMA R6, R3, UR22, R6 ;  /* 0x0000001603067c23 */ /* 0x004fca0008000006 */
[----:B------:R-:W-:-:S05]  /*15950*/  F2FP.SATFINITE.E5M2.F32.PACK_AB_MERGE_C R3, RZ, R6, RZ ;  /* 0x00000006ff03723e */ /* 0x000fca00048060ff */
[----:B------:R0:W-:Y:S01]  /*15960*/  @!P2 STG.E.U8 desc[UR20][R24.64+0xf8], R3 ;  /* 0x0000f8031800a986 */ /* 0x0001e2000c101114 */
[----:B------:R-:W-:Y:S05]  /*15970*/  @P1 BRA `(.L_x_288) ;  /* 0x0000000000041947 */ /* 0x000fea0003800000 */
[----:B------:R2:W5:Y:S02]  /*15980*/  LDG.E.U8 R2, desc[UR20][R4.64+0xf9] ;  /* 0x0000f91404027981 */ /* 0x000564000c1e1100 */
.L_x_288:
[----:B------:R-:W-:Y:S05]  /*15990*/  BSYNC B1 ;  /* 0x0000000000017941 */ /* 0x000fea0003800000 */
.L_x_287:
[----:B------:R-:W2:Y:S01]  /*159a0*/  LDL.LU R7, [R1+0x254] ;  /* 0x0002540001077983 */ /* 0x000ea20000300800 */
[----:B-----5:R-:W-:Y:S01]  /*159b0*/  LOP3.LUT R2, R2, 0xff, RZ, 0xc0, !PT ;  /* 0x000000ff02027812 */ /* 0x020fe200078ec0ff */
[----:B------:R-:W-:Y:S01]  /*159c0*/  BSSY B1, `(.L_x_289) ;  /* 0x0000013000017945 */ /* 0x000fe20003800000 */
[----:B--234-:R-:W-:Y:S02]  /*159d0*/  IADD3 R5, P0, R33, 0x80, RZ ;  /* 0x0000008021057810 */ /* 0x01cfe40007f1e0ff */
[----:B------:R-:W-:-:S03]  /*159e0*/  F2FP.F16.E5M2.UNPACK_B R2, R2 ;  /* 0x00000002ff02723e */ /* 0x000fc600020004ff */
[----:B0-----:R-:W-:Y:S01]  /*159f0*/  IMAD.X R3, RZ, RZ, R35, P0 ;  /* 0x000000ffff037224 */ /* 0x001fe200000e0623 */
[----:B------:R-:W-:Y:S01]  /*15a00*/  ISETP.GE.AND P0, PT, R32, 0x81, PT ;  /* 0x000000812000780c */ /* 0x000fe20003f06270 */
[----:B------:R-:W-:Y:S02]  /*15a10*/  HADD2.F32 R2, -RZ, R2.H0_H0 ;  /* 0x20000002ff027230 */ /* 0x000fe40000004100 */
[----:B------:R-:W-:Y:S01]  /*15a20*/  IMAD R6, R3, UR6, RZ ;  /* 0x0000000603067c24 */ /* 0x000fe2000f8e02ff */
[----:B------:R-:W-:Y:S02]  /*15a30*/  ISETP.LT.OR P3, PT, R0, 0x1, !P0 ;  /* 0x000000010000780c */ /* 0x000fe40004761670 */
[----:B------:R-:W-:Y:S01]  /*15a40*/  FMUL R4, R2, UR23 ;  /* 0x0000001702047c20 */ /* 0x000fe20008400000 */
[----:B------:R-:W-:-:S04]  /*15a50*/  IMAD.WIDE.U32 R2, R5, UR6, R36 ;  /* 0x0000000605027c25 */ /* 0x000fc8000f8e0024 */
[----:B------:R-:W-:Y:S01]  /*15a60*/  IMAD R5, R5, UR7, R6 ;  /* 0x0000000705057c24 */ /* 0x000fe2000f8e0206 */
[----:B------:R-:W-:-:S04]  /*15a70*/  IADD3 R2, P2, R2, UR10, RZ ;  /* 0x0000000a02027c10 */ /* 0x000fc8000ff5e0ff */
[----:B------:R-:W-:Y:S01]  /*15a80*/  IADD3.X R3, R3, UR11, R5, P2, !PT ;  /* 0x0000000b03037c10 */ /* 0x000fe200097fe405 */
[----:B------:R-:W-:-:S05]  /*15a90*/  FFMA R4, R7, UR22, R4 ;  /* 0x0000001607047c23 */ /* 0x000fca0008000004 */
[----:B------:R-:W-:Y:S02]  /*15aa0*/  F2FP.SATFINITE.E5M2.F32.PACK_AB_MERGE_C R7, RZ, R4, RZ ;  /* 0x00000004ff07723e */ /* 0x000fe400048060ff */
[----:B------:R-:W-:-:S03]  /*15ab0*/  PRMT R4, RZ, 0x7610, R4 ;  /* 0x00007610ff047816 */ /* 0x000fc60000000004 */
[----:B------:R0:W-:Y:S01]  /*15ac0*/  @!P1 STG.E.U8 desc[UR20][R24.64+0xf9], R7 ;  /* 0x0000f90718009986 */ /* 0x0001e2000c101114 */
[----:B------:R-:W-:Y:S05]  /*15ad0*/  @P3 BRA `(.L_x_290) ;  /* 0x0000000000043947 */ /* 0x000fea0003800000 */
[----:B------:R2:W5:Y:S02]  /*15ae0*/  LDG.E.U8 R4, desc[UR20][R2.64] ;  /* 0x0000001402047981 */ /* 0x000564000c1e1100 */
.L_x_290:
[----:B------:R-:W-:Y:S05]  /*15af0*/  BSYNC B1 ;  /* 0x0000000000017941 */ /* 0x000fea0003800000 */
.L_x_289:
[----:B------:R-:W3:Y:S01]  /*15b00*/  LDL.LU R5, [R1+0x258] ;  /* 0x0002580001057983 */ /* 0x000ee20000300800 */
        /* <DEDUP_REMOVED lines=12> */
.L_x_292:
[----:B------:R-:W-:Y:S05]  /*15bd0*/  BSYNC B1 ;  /* 0x0000000000017941 */ /* 0x000fea0003800000 */
.L_x_291:
[----:B---3--:R-:W3:Y:S01]  /*15be0*/  LDL.LU R5, [R1+0x25c] ;  /* 0x00025c0001057983 */ /* 0x008ee20000300800 */
[----:B-----5:R-:W-:Y:S01]  /*15bf0*/  LOP3.LUT R4, R4, 0xff, RZ, 0xc0, !PT ;  /* 0x000000ff04047812 */ /* 0x020fe200078ec0ff */
[----:B------:R-:W-:Y:S01]  /*15c00*/  BSSY B1, `(.L_x_293) ;  /* 0x0000013000017945 */ /* 0x000fe20003800000 */
[----:B------:R-:W-:Y:S02]  /*15c10*/  IADD3 R33, P1, R33, 0x88, RZ ;  /* 0x0000008821217810 */ /* 0x000fe40007f3e0ff */
[----:B------:R-:W-:Y:S02]  /*15c20*/  F2FP.F16.E5M2.UNPACK_B R4, R4 ;  /* 0x00000004ff04723e */ /* 0x000fe400020004ff */
[----:B------:R-:W-:Y:S01]  /*15c30*/  PRMT R6, RZ, 0x7610, R6 ;  /* 0x00007610ff067816 */ /* 0x000fe20000000006 */
[----:B------:R-:W-:Y:S01]  /*15c40*/  IMAD.X R34, RZ, RZ, R35, P1 ;  /* 0x000000ffff227224 */ /* 0x000fe200008e0623 */
[----:B------:R-:W-:Y:S01]  /*15c50*/  ISETP.GE.AND P1, PT, R32, 0x89, PT ;  /* 0x000000892000780c */ /* 0x000fe20003f26270 */
[----:B------:R-:W-:-:S02]  /*15c60*/  HADD2.F32 R4, -RZ, R4.H0_H0 ;  /* 0x20000004ff047230 */ /* 0x000fc40000004100 */
[----:B------:R-:W-:Y:S01]  /*15c70*/  IMAD R34, R34, UR6, RZ ;  /* 0x0000000622227c24 */ /* 0x000fe2000f8e02ff */
[----:B------:R-:W-:Y:S01]  /*15c80*/  ISETP.LT.OR P5, PT, R0, 0x1, !P1 ;  /* 0x000000010000780c */ /* 0x000fe20004fa1670 */
[----:B------:R-:W-:-:S04]  /*15c90*/  IMAD.WIDE.U32 R36, R33, UR6, R36 ;  /* 0x0000000621247c25 */ /* 0x000fc8000f8e0024 */
[----:B------:R-:W-:Y:S01]  /*15ca0*/  FMUL R4, R4, UR23 ;  /* 0x0000001704047c20 */ /* 0x000fe20008400000 */
[----:B------:R-:W-:-:S03]  /*15cb0*/  IMAD R33, R33, UR7, R34 ;  /* 0x0000000721217c24 */ /* 0x000fc6000f8e0222 */
[----:B---3--:R-:W-:Y:S01]  /*15cc0*/  FFMA R5, R5, UR22, R4 ;  /* 0x0000001605057c23 */ /* 0x008fe20008000004 */
[----:B------:R-:W-:-:S04]  /*15cd0*/  IADD3 R4, P3, R36, UR10, RZ ;  /* 0x0000000a24047c10 */ /* 0x000fc8000ff7e0ff */
[----:B0-----:R-:W-:Y:S02]  /*15ce0*/  F2FP.SATFINITE.E5M2.F32.PACK_AB_MERGE_C R7, RZ, R5, RZ ;  /* 0x00000005ff07723e */ /* 0x001fe400048060ff */
[----:B------:R-:W-:-:S03]  /*15cf0*/  IADD3.X R5, R37, UR11, R33, P3, !PT ;  /* 0x0000000b25057c10 */ /* 0x000fc60009ffe421 */
[----:B------:R0:W-:Y:S01]  /*15d00*/  @!P2 STG.E.U8 desc[UR20][R28.64+0x1], R7 ;  /* 0x000001071c00a986 */ /* 0x0001e2000c101114 */
[----:B------:R-:W-:Y:S05]  /*15d10*/  @P5 BRA `(.L_x_294) ;  /* 0x0000000000045947 */ /* 0x000fea0003800000 */
[----:B------:R3:W5:Y:S02]  /*15d20*/  LDG.E.U8 R6, desc[UR20][R4.64] ;  /* 0x0000001404067981 */ /* 0x000764000c1e1100 */
.L_x_294:
[----:B------:R-:W-:Y:S05]  /*15d30*/  BSYNC B1 ;  /* 0x0000000000017941 */ /* 0x000fea0003800000 */
.L_x_293:
        /* <DEDUP_REMOVED lines=13> */
.L_x_296:
[----:B------:R-:W-:Y:S05]  /*15e10*/  BSYNC B1 ;  /* 0x0000000000017941 */ /* 0x000fea0003800000 */
.L_x_295:
        /* <DEDUP_REMOVED lines=13> */
.L_x_298:
[----:B------:R-:W-:Y:S05]  /*15ef0*/  BSYNC B1 ;  /* 0x0000000000017941 */ /* 0x000fea0003800000 */
.L_x_297:
        /* <DEDUP_REMOVED lines=13> */
.L_x_300:
[----:B------:R-:W-:Y:S05]  /*15fd0*/  BSYNC B1 ;  /* 0x0000000000017941 */ /* 0x000fea0003800000 */
.L_x_299:
        /* <DEDUP_REMOVED lines=13> */
.L_x_302:
[----:B------:R-:W-:Y:S05]  /*160b0*/  BSYNC B1 ;  /* 0x0000000000017941 */ /* 0x000fea0003800000 */
.L_x_301:
        /* <DEDUP_REMOVED lines=13> */
.L_x_304:
[----:B------:R-:W-:Y:S05]  /*16190*/  BSYNC B1 ;  /* 0x0000000000017941 */ /* 0x000fea0003800000 */
.L_x_303:
        /* <DEDUP_REMOVED lines=13> */
.L_x_306:
[----:B------:R-:W-:Y:S05]  /*16270*/  BSYNC B1 ;  /* 0x0000000000017941 */ /* 0x000fea0003800000 */
.L_x_305:
        /* <DEDUP_REMOVED lines=13> */
.L_x_308:
[----:B------:R-:W-:Y:S05]  /*16350*/  BSYNC B1 ;  /* 0x0000000000017941 */ /* 0x000fea0003800000 */
.L_x_307:
        /* <DEDUP_REMOVED lines=13> */
.L_x_310:
[----:B------:R-:W-:Y:S05]  /*16430*/  BSYNC B1 ;  /* 0x0000000000017941 */ /* 0x000fea0003800000 */
.L_x_309:
        /* <DEDUP_REMOVED lines=13> */
.L_x_312:
[----:B------:R-:W-:Y:S05]  /*16510*/  BSYNC B1 ;  /* 0x0000000000017941 */ /* 0x000fea0003800000 */
.L_x_311:
        /* <DEDUP_REMOVED lines=13> */
.L_x_314:
[----:B------:R-:W-:Y:S05]  /*165f0*/  BSYNC B1 ;  /* 0x0000000000017941 */ /* 0x000fea0003800000 */
.L_x_313:
        /* <DEDUP_REMOVED lines=13> */
.L_x_316:
[----:B------:R-:W-:Y:S05]  /*166d0*/  BSYNC B1 ;  /* 0x0000000000017941 */ /* 0x000fea0003800000 */
.L_x_315:
        /* <DEDUP_REMOVED lines=13> */
.L_x_318:
[----:B------:R-:W-:Y:S05]  /*167b0*/  BSYNC B1 ;  /* 0x0000000000017941 */ /* 0x000fea0003800000 */
.L_x_317:
        /* <DEDUP_REMOVED lines=13> */
.L_x_320:
[----:B------:R-:W-:Y:S05]  /*16890*/  BSYNC B1 ;  /* 0x0000000000017941 */ /* 0x000fea0003800000 */
.L_x_319:
        /* <DEDUP_REMOVED lines=13> */
.L_x_322:
[----:B------:R-:W-:Y:S05]  /*16970*/  BSYNC B1 ;  /* 0x0000000000017941 */ /* 0x000fea0003800000 */
.L_x_321:
        /* <DEDUP_REMOVED lines=13> */
.L_x_324:
[----:B------:R-:W-:Y:S05]  /*16a50*/  BSYNC B1 ;  /* 0x0000000000017941 */ /* 0x000fea0003800000 */
.L_x_323:
        /* <DEDUP_REMOVED lines=13> */
.L_x_326:
[----:B------:R-:W-:Y:S05]  /*16b30*/  BSYNC B1 ;  /* 0x0000000000017941 */ /* 0x000fea0003800000 */
.L_x_325:
        /* <DEDUP_REMOVED lines=13> */
.L_x_328:
[----:B------:R-:W-:Y:S05]  /*16c10*/  BSYNC B1 ;  /* 0x0000000000017941 */ /* 0x000fea0003800000 */
.L_x_327:
        /* <DEDUP_REMOVED lines=13> */
.L_x_330:
[----:B------:R-:W-:Y:S05]  /*16cf0*/  BSYNC B1 ;  /* 0x0000000000017941 */ /* 0x000fea0003800000 */
.L_x_329:
        /* <DEDUP_REMOVED lines=13> */
.L_x_332:
[----:B------:R-:W-:Y:S05]  /*16dd0*/  BSYNC B1 ;  /* 0x0000000000017941 */ /* 0x000fea0003800000 */
.L_x_331:
        /* <DEDUP_REMOVED lines=13> */
.L_x_334:
[----:B------:R-:W-:Y:S05]  /*16eb0*/  BSYNC B1 ;  /* 0x0000000000017941 */ /* 0x000fea0003800000 */
.L_x_333:
        /* <DEDUP_REMOVED lines=13> */
.L_x_336:
[----:B------:R-:W-:Y:S05]  /*16f90*/  BSYNC B1 ;  /* 0x0000000000017941 */ /* 0x000fea0003800000 */
.L_x_335:
        /* <DEDUP_REMOVED lines=13> */
.L_x_338:
[----:B------:R-:W-:Y:S05]  /*17070*/  BSYNC B1 ;  /* 0x0000000000017941 */ /* 0x000fea0003800000 */
.L_x_337:
        /* <DEDUP_REMOVED lines=13> */
.L_x_340:
[----:B------:R-:W-:Y:S05]  /*17150*/  BSYNC B1 ;  /* 0x0000000000017941 */ /* 0x000fea0003800000 */
.L_x_339:
        /* <DEDUP_REMOVED lines=13> */
.L_x_342:
[----:B------:R-:W-:Y:S05]  /*17230*/  BSYNC B1 ;  /* 0x0000000000017941 */ /* 0x000fea0003800000 */
.L_x_341:
        /* <DEDUP_REMOVED lines=13> */
.L_x_344:
[----:B------:R-:W-:Y:S05]  /*17310*/  BSYNC B1 ;  /* 0x0000000000017941 */ /* 0x000fea0003800000 */
.L_x_343:
        /* <DEDUP_REMOVED lines=13> */
.L_x_346:
[----:B------:R-:W-:Y:S05]  /*173f0*/  BSYNC B1 ;  /* 0x0000000000017941 */ /* 0x000fea0003800000 */
.L_x_345:
        /* <DEDUP_REMOVED lines=13> */
.L_x_348:
[----:B------:R-:W-:Y:S05]  /*174d0*/  BSYNC B1 ;  /* 0x0000000000017941 */ /* 0x000fea0003800000 */
.L_x_347:
        /* <DEDUP_REMOVED lines=13> */
.L_x_350:
[----:B------:R-:W-:Y:S05]  /*175b0*/  BSYNC B1 ;  /* 0x0000000000017941 */ /* 0x000fea0003800000 */
.L_x_349:
        /* <DEDUP_REMOVED lines=13> */
.L_x_352:
[----:B------:R-:W-:Y:S05]  /*17690*/  BSYNC B1 ;  /* 0x0000000000017941 */ /* 0x000fea0003800000 */
.L_x_351:
        /* <DEDUP_REMOVED lines=13> */
.L_x_354:
[----:B------:R-:W-:Y:S05]  /*17770*/  BSYNC B1 ;  /* 0x0000000000017941 */ /* 0x000fea0003800000 */
.L_x_353:
        /* <DEDUP_REMOVED lines=13> */
.L_x_356:
[----:B------:R-:W-:Y:S05]  /*17850*/  BSYNC B1 ;  /* 0x0000000000017941 */ /* 0x000fea0003800000 */
.L_x_355:
        /* <DEDUP_REMOVED lines=13> */
.L_x_358:
[----:B------:R-:W-:Y:S05]  /*17930*/  BSYNC B1 ;  /* 0x0000000000017941 */ /* 0x000fea0003800000 */
.L_x_357:
        /* <DEDUP_REMOVED lines=13> */
.L_x_360:
[----:B------:R-:W-:Y:S05]  /*17a10*/  BSYNC B1 ;  /* 0x0000000000017941 */ /* 0x000fea0003800000 */
.L_x_359:
        /* <DEDUP_REMOVED lines=13> */
.L_x_362:
[----:B------:R-:W-:Y:S05]  /*17af0*/  BSYNC B1 ;  /* 0x0000000000017941 */ /* 0x000fea0003800000 */
.L_x_361:
        /* <DEDUP_REMOVED lines=13> */
.L_x_364:
[----:B------:R-:W-:Y:S05]  /*17bd0*/  BSYNC B1 ;  /* 0x0000000000017941 */ /* 0x000fea0003800000 */
.L_x_363:
        /* <DEDUP_REMOVED lines=13> */
.L_x_366:
[----:B------:R-:W-:Y:S05]  /*17cb0*/  BSYNC B1 ;  /* 0x0000000000017941 */ /* 0x000fea0003800000 */
.L_x_365:
        /* <DEDUP_REMOVED lines=13> */
.L_x_368:
[----:B------:R-:W-:Y:S05]  /*17d90*/  BSYNC B1 ;  /* 0x0000000000017941 */ /* 0x000fea0003800000 */
.L_x_367:
        /* <DEDUP_REMOVED lines=13> */
.L_x_370:
[----:B------:R-:W-:Y:S05]  /*17e70*/  BSYNC B1 ;  /* 0x0000000000017941 */ /* 0x000fea0003800000 */
.L_x_369:
        /* <DEDUP_REMOVED lines=13> */
.L_x_372:
[----:B------:R-:W-:Y:S05]  /*17f50*/  BSYNC B1 ;  /* 0x0000000000017941 */ /* 0x000fea0003800000 */
.L_x_371:
        /* <DEDUP_REMOVED lines=13> */
.L_x_374:
[----:B------:R-:W-:Y:S05]  /*18030*/  BSYNC B1 ;  /* 0x0000000000017941 */ /* 0x000fea0003800000 */
.L_x_373:
        /* <DEDUP_REMOVED lines=13> */
.L_x_376:
[----:B------:R-:W-:Y:S05]  /*18110*/  BSYNC B1 ;  /* 0x0000000000017941 */ /* 0x000fea0003800000 */
.L_x_375:
        /* <DEDUP_REMOVED lines=13> */
.L_x_378:
[----:B------:R-:W-:Y:S05]  /*181f0*/  BSYNC B1 ;  /* 0x0000000000017941 */ /* 0x000fea0003800000 */
.L_x_377:
        /* <DEDUP_REMOVED lines=13> */
.L_x_380:
[----:B------:R-:W-:Y:S05]  /*182d0*/  BSYNC B1 ;  /* 0x0000000000017941 */ /* 0x000fea0003800000 */
.L_x_379:
        /* <DEDUP_REMOVED lines=13> */
.L_x_382:
[----:B------:R-:W-:Y:S05]  /*183b0*/  BSYNC B1 ;  /* 0x0000000000017941 */ /* 0x000fea0003800000 */
.L_x_381:
        /* <DEDUP_REMOVED lines=13> */
.L_x_384:
[----:B------:R-:W-:Y:S05]  /*18490*/  BSYNC B1 ;  /* 0x0000000000017941 */ /* 0x000fea0003800000 */
.L_x_383:
        /* <DEDUP_REMOVED lines=13> */
.L_x_386:
[----:B------:R-:W-:Y:S05]  /*18570*/  BSYNC B1 ;  /* 0x0000000000017941 */ /* 0x000fea0003800000 */
.L_x_385:
        /* <DEDUP_REMOVED lines=13> */
.L_x_388:
[----:B------:R-:W-:Y:S05]  /*18650*/  BSYNC B1 ;  /* 0x0000000000017941 */ /* 0x000fea0003800000 */
.L_x_387:
        /* <DEDUP_REMOVED lines=13> */
.L_x_390:
[----:B------:R-:W-:Y:S05]  /*18730*/  BSYNC B1 ;  /* 0x0000000000017941 */ /* 0x000fea0003800000 */
.L_x_389:
        /* <DEDUP_REMOVED lines=13> */
.L_x_392:
[----:B------:R-:W-:Y:S05]  /*18810*/  BSYNC B1 ;  /* 0x0000000000017941 */ /* 0x000fea0003800000 */
.L_x_391:
        /* <DEDUP_REMOVED lines=13> */
.L_x_394:
[----:B------:R-:W-:Y:S05]  /*188f0*/  BSYNC B1 ;  /* 0x0000000000017941 */ /* 0x000fea0003800000 */
.L_x_393:
        /* <DEDUP_REMOVED lines=13> */
.L_x_396:
[----:B------:R-:W-:Y:S05]  /*189d0*/  BSYNC B1 ;  /* 0x0000000000017941 */ /* 0x000fea0003800000 */
.L_x_395:
        /* <DEDUP_REMOVED lines=13> */
.L_x_398:
[----:B------:R-:W-:Y:S05]  /*18ab0*/  BSYNC B1 ;  /* 0x0000000000017941 */ /* 0x000fea0003800000 */
.L_x_397:
        /* <DEDUP_REMOVED lines=13> */
.L_x_400:
[----:B------:R-:W-:Y:S05]  /*18b90*/  BSYNC B1 ;  /* 0x0000000000017941 */ /* 0x000fea0003800000 */
.L_x_399:
        /* <DEDUP_REMOVED lines=13> */
.L_x_402:
[----:B------:R-:W-:Y:S05]  /*18c70*/  BSYNC B1 ;  /* 0x0000000000017941 */ /* 0x000fea0003800000 */
.L_x_401:
        /* <DEDUP_REMOVED lines=13> */
.L_x_404:
[----:B------:R-:W-:Y:S05]  /*18d50*/  BSYNC B1 ;  /* 0x0000000000017941 */ /* 0x000fea0003800000 */
.L_x_403:
        /* <DEDUP_REMOVED lines=13> */
.L_x_406:
[----:B------:R-:W-:Y:S05]  /*18e30*/  BSYNC B1 ;  /* 0x0000000000017941 */ /* 0x000fea0003800000 */
.L_x_405:
        /* <DEDUP_REMOVED lines=13> */
.L_x_408:
[----:B------:R-:W-:Y:S05]  /*18f10*/  BSYNC B1 ;  /* 0x0000000000017941 */ /* 0x000fea0003800000 */
.L_x_407:
        /* <DEDUP_REMOVED lines=13> */
.L_x_410:
[----:B------:R-:W-:Y:S05]  /*18ff0*/  BSYNC B1 ;  /* 0x0000000000017941 */ /* 0x000fea0003800000 */
.L_x_409:
        /* <DEDUP_REMOVED lines=13> */
.L_x_412:
[----:B------:R-:W-:Y:S05]  /*190d0*/  BSYNC B1 ;  /* 0x0000000000017941 */ /* 0x000fea0003800000 */
.L_x_411:
        /* <DEDUP_REMOVED lines=13> */
.L_x_414:
[----:B------:R-:W-:Y:S05]  /*191b0*/  BSYNC B1 ;  /* 0x0000000000017941 */ /* 0x000fea0003800000 */
.L_x_413:
        /* <DEDUP_REMOVED lines=13> */
.L_x_416:
[----:B------:R-:W-:Y:S05]  /*19290*/  BSYNC B1 ;  /* 0x0000000000017941 */ /* 0x000fea0003800000 */
.L_x_415:
        /* <DEDUP_REMOVED lines=13> */
.L_x_418:
[----:B------:R-:W-:Y:S05]  /*19370*/  BSYNC B1 ;  /* 0x0000000000017941 */ /* 0x000fea0003800000 */
.L_x_417:
        /* <DEDUP_REMOVED lines=13> */
.L_x_420:
[----:B------:R-:W-:Y:S05]  /*19450*/  BSYNC B1 ;  /* 0x0000000000017941 */ /* 0x000fea0003800000 */
.L_x_419:
        /* <DEDUP_REMOVED lines=13> */
.L_x_422:
[----:B------:R-:W-:Y:S05]  /*19530*/  BSYNC B1 ;  /* 0x0000000000017941 */ /* 0x000fea0003800000 */
.L_x_421:
        /* <DEDUP_REMOVED lines=13> */
.L_x_424:
[----:B------:R-:W-:Y:S05]  /*19610*/  BSYNC B1 ;  /* 0x0000000000017941 */ /* 0x000fea0003800000 */
.L_x_423:
        /* <DEDUP_REMOVED lines=13> */
.L_x_426:
[----:B------:R-:W-:Y:S05]  /*196f0*/  BSYNC B1 ;  /* 0x0000000000017941 */ /* 0x000fea0003800000 */
.L_x_425:
        /* <DEDUP_REMOVED lines=13> */
.L_x_428:
[----:B------:R-:W-:Y:S05]  /*197d0*/  BSYNC B1 ;  /* 0x0000000000017941 */ /* 0x000fea0003800000 */
.L_x_427:
        /* <DEDUP_REMOVED lines=13> */
.L_x_430:
[----:B------:R-:W-:Y:S05]  /*198b0*/  BSYNC B1 ;  /* 0x0000000000017941 */ /* 0x000fea0003800000 */
.L_x_429:
        /* <DEDUP_REMOVED lines=13> */
.L_x_432:
[----:B------:R-:W-:Y:S05]  /*19990*/  BSYNC B1 ;  /* 0x0000000000017941 */ /* 0x000fea0003800000 */
.L_x_431:
        /* <DEDUP_REMOVED lines=13> */
.L_x_434:
[----:B------:R-:W-:Y:S05]  /*19a70*/  BSYNC B1 ;  /* 0x0000000000017941 */ /* 0x000fea0003800000 */
.L_x_433:
        /* <DEDUP_REMOVED lines=13> */
.L_x_436:
[----:B------:R-:W-:Y:S05]  /*19b50*/  BSYNC B1 ;  /* 0x0000000000017941 */ /* 0x000fea0003800000 */
.L_x_435:
        /* <DEDUP_REMOVED lines=13> */
.L_x_438:
[----:B------:R-:W-:Y:S05]  /*19c30*/  BSYNC B1 ;  /* 0x0000000000017941 */ /* 0x000fea0003800000 */
.L_x_437:
        /* <DEDUP_REMOVED lines=13> */
.L_x_440:
[----:B------:R-:W-:Y:S05]  /*19d10*/  BSYNC B1 ;  /* 0x0000000000017941 */ /* 0x000fea0003800000 */
.L_x_439:
        /* <DEDUP_REMOVED lines=13> */
.L_x_442:
[----:B------:R-:W-:Y:S05]  /*19df0*/  BSYNC B1 ;  /* 0x0000000000017941 */ /* 0x000fea0003800000 */
.L_x_441:
        /* <DEDUP_REMOVED lines=13> */
.L_x_444:
[----:B------:R-:W-:Y:S05]  /*19ed0*/  BSYNC B1 ;  /* 0x0000000000017941 */ /* 0x000fea0003800000 */
.L_x_443:
        /* <DEDUP_REMOVED lines=13> */
.L_x_446:
[----:B------:R-:W-:Y:S05]  /*19fb0*/  BSYNC B1 ;  /* 0x0000000000017941 */ /* 0x000fea0003800000 */
.L_x_445:
        /* <DEDUP_REMOVED lines=13> */
.L_x_448:
[----:B------:R-:W-:Y:S05]  /*1a090*/  BSYNC B1 ;  /* 0x0000000000017941 */ /* 0x000fea0003800000 */
.L_x_447:
        /* <DEDUP_REMOVED lines=13> */
.L_x_450:
[----:B------:R-:W-:Y:S05]  /*1a170*/  BSYNC B1 ;  /* 0x0000000000017941 */ /* 0x000fea0003800000 */
.L_x_449:
        /* <DEDUP_REMOVED lines=13> */
.L_x_452:
[----:B------:R-:W-:Y:S05]  /*1a250*/  BSYNC B1 ;  /* 0x0000000000017941 */ /* 0x000fea0003800000 */
.L_x_451:
        /* <DEDUP_REMOVED lines=13> */
.L_x_454:
[----:B------:R-:W-:Y:S05]  /*1a330*/  BSYNC B1 ;  /* 0x0000000000017941 */ /* 0x000fea0003800000 */
.L_x_453:
        /* <DEDUP_REMOVED lines=13> */
.L_x_456:
[----:B------:R-:W-:Y:S05]  /*1a410*/  BSYNC B1 ;  /* 0x0000000000017941 */ /* 0x000fea0003800000 */
.L_x_455:
        /* <DEDUP_REMOVED lines=13> */
.L_x_458:
[----:B------:R-:W-:Y:S05]  /*1a4f0*/  BSYNC B1 ;  /* 0x0000000000017941 */ /* 0x000fea0003800000 */
.L_x_457:
        /* <DEDUP_REMOVED lines=13> */
.L_x_460:
[----:B------:R-:W-:Y:S05]  /*1a5d0*/  BSYNC B1 ;  /* 0x0000000000017941 */ /* 0x000fea0003800000 */
.L_x_459:
        /* <DEDUP_REMOVED lines=13> */
.L_x_462:
[----:B------:R-:W-:Y:S05]  /*1a6b0*/  BSYNC B1 ;  /* 0x0000000000017941 */ /* 0x000fea0003800000 */
.L_x_461:
        /* <DEDUP_REMOVED lines=13> */
.L_x_464:
[----:B------:R-:W-:Y:S05]  /*1a790*/  BSYNC B1 ;  /* 0x0000000000017941 */ /* 0x000fea0003800000 */
.L_x_463:
        /* <DEDUP_REMOVED lines=13> */
.L_x_466:
[----:B------:R-:W-:Y:S05]  /*1a870*/  BSYNC B1 ;  /* 0x0000000000017941 */ /* 0x000fea0003800000 */
.L_x_465:
        /* <DEDUP_REMOVED lines=13> */
.L_x_468:
[----:B------:R-:W-:Y:S05]  /*1a950*/  BSYNC B1 ;  /* 0x0000000000017941 */ /* 0x000fea0003800000 */
.L_x_467:
        /* <DEDUP_REMOVED lines=13> */
.L_x_470:
[----:B------:R-:W-:Y:S05]  /*1aa30*/  BSYNC B1 ;  /* 0x0000000000017941 */ /* 0x000fea0003800000 */
.L_x_469:
        /* <DEDUP_REMOVED lines=13> */
.L_x_472:
[----:B------:R-:W-:Y:S05]  /*1ab10*/  BSYNC B1 ;  /* 0x0000000000017941 */ /* 0x000fea0003800000 */
.L_x_471:
        /* <DEDUP_REMOVED lines=13> */
.L_x_474:
[----:B------:R-:W-:Y:S05]  /*1abf0*/  BSYNC B1 ;  /* 0x0000000000017941 */ /* 0x000fea0003800000 */
.L_x_473:
        /* <DEDUP_REMOVED lines=13> */
.L_x_476:
[----:B------:R-:W-:Y:S05]  /*1acd0*/  BSYNC B1 ;  /* 0x0000000000017941 */ /* 0x000fea0003800000 */
.L_x_475:
        /* <DEDUP_REMOVED lines=13> */
.L_x_478:
[----:B------:R-:W-:Y:S05]  /*1adb0*/  BSYNC B1 ;  /* 0x0000000000017941 */ /* 0x000fea0003800000 */
.L_x_477:
        /* <DEDUP_REMOVED lines=13> */
.L_x_480:
[----:B------:R-:W-:Y:S05]  /*1ae90*/  BSYNC B1 ;  /* 0x0000000000017941 */ /* 0x000fea0003800000 */
.L_x_479:
        /* <DEDUP_REMOVED lines=13> */
.L_x_482:
[----:B------:R-:W-:Y:S05]  /*1af70*/  BSYNC B1 ;  /* 0x0000000000017941 */ /* 0x000fea0003800000 */
.L_x_481:
        /* <DEDUP_REMOVED lines=13> */
.L_x_484:
[----:B------:R-:W-:Y:S05]  /*1b050*/  BSYNC B1 ;  /* 0x0000000000017941 */ /* 0x000fea0003800000 */
.L_x_483:
        /* <DEDUP_REMOVED lines=13> */
.L_x_486:
[----:B------:R-:W-:Y:S05]  /*1b130*/  BSYNC B1 ;  /* 0x0000000000017941 */ /* 0x000fea0003800000 */
.L_x_485:
        /* <DEDUP_REMOVED lines=13> */
.L_x_488:
[----:B------:R-:W-:Y:S05]  /*1b210*/  BSYNC B1 ;  /* 0x0000000000017941 */ /* 0x000fea0003800000 */
.L_x_487:
        /* <DEDUP_REMOVED lines=13> */
.L_x_490:
[----:B------:R-:W-:Y:S05]  /*1b2f0*/  BSYNC B1 ;  /* 0x0000000000017941 */ /* 0x000fea0003800000 */
.L_x_489:
        /* <DEDUP_REMOVED lines=13> */
.L_x_492:
[----:B------:R-:W-:Y:S05]  /*1b3d0*/  BSYNC B1 ;  /* 0x0000000000017941 */ /* 0x000fea0003800000 */
.L_x_491:
        /* <DEDUP_REMOVED lines=13> */
.L_x_494:
[----:B------:R-:W-:Y:S05]  /*1b4b0*/  BSYNC B1 ;  /* 0x0000000000017941 */ /* 0x000fea0003800000 */
.L_x_493:
        /* <DEDUP_REMOVED lines=13> */
.L_x_496:
[----:B------:R-:W-:Y:S05]  /*1b590*/  BSYNC B1 ;  /* 0x0000000000017941 */ /* 0x000fea0003800000 */
.L_x_495:
        /* <DEDUP_REMOVED lines=13> */
.L_x_498:
[----:B------:R-:W-:Y:S05]  /*1b670*/  BSYNC B1 ;  /* 0x0000000000017941 */ /* 0x000fea0003800000 */
.L_x_497:
        /* <DEDUP_REMOVED lines=13> */
.L_x_500:
[----:B------:R-:W-:Y:S05]  /*1b750*/  BSYNC B1 ;  /* 0x0000000000017941 */ /* 0x000fea0003800000 */
.L_x_499:
        /* <DEDUP_REMOVED lines=13> */
.L_x_502:
[----:B------:R-:W-:Y:S05]  /*1b830*/  BSYNC B1 ;  /* 0x0000000000017941 */ /* 0x000fea0003800000 */
.L_x_501:
        /* <DEDUP_REMOVED lines=13> */
.L_x_504:
[----:B------:R-:W-:Y:S05]  /*1b910*/  BSYNC B1 ;  /* 0x0000000000017941 */ /* 0x000fea0003800000 */
.L_x_503:
        /* <DEDUP_REMOVED lines=13> */
.L_x_506:
[----:B------:R-:W-:Y:S05]  /*1b9f0*/  BSYNC B1 ;  /* 0x0000000000017941 */ /* 0x000fea0003800000 */
.L_x_505:
        /* <DEDUP_REMOVED lines=13> */
.L_x_508:
[----:B------:R-:W-:Y:S05]  /*1bad0*/  BSYNC B1 ;  /* 0x0000000000017941 */ /* 0x000fea0003800000 */
.L_x_507:
        /* <DEDUP_REMOVED lines=13> */
.L_x_510:
[----:B------:R-:W-:Y:S05]  /*1bbb0*/  BSYNC B1 ;  /* 0x0000000000017941 */ /* 0x000fea0003800000 */
.L_x_509:
        /* <DEDUP_REMOVED lines=13> */
.L_x_512:
[----:B------:R-:W-:Y:S05]  /*1bc90*/  BSYNC B1 ;  /* 0x0000000000017941 */ /* 0x000fea0003800000 */
.L_x_511:
        /* <DEDUP_REMOVED lines=13> */
.L_x_514:
[----:B------:R-:W-:Y:S05]  /*1bd70*/  BSYNC B1 ;  /* 0x0000000000017941 */ /* 0x000fea0003800000 */
.L_x_513:
        /* <DEDUP_REMOVED lines=13> */
.L_x_516:
[----:B------:R-:W-:Y:S05]  /*1be50*/  BSYNC B1 ;  /* 0x0000000000017941 */ /* 0x000fea0003800000 */
.L_x_515:
        /* <DEDUP_REMOVED lines=13> */
.L_x_518:
[----:B------:R-:W-:Y:S05]  /*1bf30*/  BSYNC B1 ;  /* 0x0000000000017941 */ /* 0x000fea0003800000 */
.L_x_517:
        /* <DEDUP_REMOVED lines=13> */
.L_x_520:
[----:B------:R-:W-:Y:S05]  /*1c010*/  BSYNC B1 ;  /* 0x0000000000017941 */ /* 0x000fea0003800000 */
.L_x_519:
        /* <DEDUP_REMOVED lines=13> */
.L_x_522:
[----:B------:R-:W-:Y:S05]  /*1c0f0*/  BSYNC B1 ;  /* 0x0000000000017941 */ /* 0x000fea0003800000 */
.L_x_521:
        /* <DEDUP_REMOVED lines=13> */
.L_x_524:
[----:B------:R-:W-:Y:S05]  /*1c1d0*/  BSYNC B1 ;  /* 0x0000000000017941 */ /* 0x000fea0003800000 */
.L_x_523:
        /* <DEDUP_REMOVED lines=13> */
.L_x_526:
[----:B------:R-:W-:Y:S05]  /*1c2b0*/  BSYNC B1 ;  /* 0x0000000000017941 */ /* 0x000fea0003800000 */
.L_x_525:
        /* <DEDUP_REMOVED lines=13> */
.L_x_528:
[----:B------:R-:W-:Y:S05]  /*1c390*/  BSYNC B1 ;  /* 0x0000000000017941 */ /* 0x000fea0003800000 */
.L_x_527:
        /* <DEDUP_REMOVED lines=13> */
.L_x_530:
[----:B------:R-:W-:Y:S05]  /*1c470*/  BSYNC B1 ;  /* 0x0000000000017941 */ /* 0x000fea0003800000 */
.L_x_529:
        /* <DEDUP_REMOVED lines=13> */
.L_x_532:
[----:B------:R-:W-:Y:S05]  /*1c550*/  BSYNC B1 ;  /* 0x0000000000017941 */ /* 0x000fea0003800000 */
.L_x_531:
        /* <DEDUP_REMOVED lines=13> */
.L_x_534:
[----:B------:R-:W-:Y:S05]  /*1c630*/  BSYNC B1 ;  /* 0x0000000000017941 */ /* 0x000fea0003800000 */
.L_x_533:
        /* <DEDUP_REMOVED lines=13> */
.L_x_536:
[----:B------:R-:W-:Y:S05]  /*1c710*/  BSYNC B1 ;  /* 0x0000000000017941 */ /* 0x000fea0003800000 */
.L_x_535:
        /* <DEDUP_REMOVED lines=13> */
.L_x_538:
[----:B------:R-:W-:Y:S05]  /*1c7f0*/  BSYNC B1 ;  /* 0x0000000000017941 */ /* 0x000fea0003800000 */
.L_x_537:
        /* <DEDUP_REMOVED lines=13> */
.L_x_540:
[----:B------:R-:W-:Y:S05]  /*1c8d0*/  BSYNC B1 ;  /* 0x0000000000017941 */ /* 0x000fea0003800000 */
.L_x_539:
[----:B--234-:R-:W2:Y:S01]  /*1c8e0*/  LDL.LU R3, [R1+0x44c] ;  /* 0x00044c0001037983 */ /* 0x01cea20000300800 */
        /* <DEDUP_REMOVED lines=12> */
.L_x_542:
[----:B------:R-:W-:Y:S05]  /*1c9b0*/  BSYNC B1 ;  /* 0x0000000000017941 */ /* 0x000fea0003800000 */
.L_x_541:
[----:B--2---:R-:W2:Y:S01]  /*1c9c0*/  LDL.LU R3, [R1+0x450] ;  /* 0x0004500001037983 */ /* 0x004ea20000300800 */
        /* <DEDUP_REMOVED lines=12> */
.L_x_544:
[----:B------:R-:W-:Y:S05]  /*1ca90*/  BSYNC B1 ;  /* 0x0000000000017941 */ /* 0x000fea0003800000 */
.L_x_543:
[----:B------:R-:W-:Y:S05]  /*1caa0*/  @P1 BRA `(.L_x_545) ;  /* 0x00000048008c1947 */ /* 0x000fea0003800000 */
[----:B------:R-:W2:Y:S01]  /*1cab0*/  LDL.LU R2, [R1+0x454] ;  /* 0x0004540001027983 */ /* 0x000ea20000300800 */
[----:B-----5:R-:W-:-:S04]  /*1cac0*/  LOP3.LUT R0, R0, 0xff, RZ, 0xc0, !PT ;  /* 0x000000ff00007812 */ /* 0x020fc800078ec0ff */
[----:B------:R-:W-:-:S05]  /*1cad0*/  F2FP.F16.E5M2.UNPACK_B R0, R0 ;  /* 0x00000000ff00723e */ /* 0x000fca00020004ff */
[----:B------:R-:W-:-:S05]  /*1cae0*/  HADD2.F32 R0, -RZ, R0.H0_H0 ;  /* 0x20000000ff007230 */ /* 0x000fca0000004100 */
[----:B------:R-:W-:-:S04]  /*1caf0*/  FMUL R0, R0, UR23 ;  /* 0x0000001700007c20 */ /* 0x000fc80008400000 */
[----:B--2---:R-:W-:-:S05]  /*1cb00*/  FFMA R0, R2, UR22, R0 ;  /* 0x0000001602007c23 */ /* 0x004fca0008000000 */
[----:B------:R-:W-:-:S05]  /*1cb10*/  F2FP.SATFINITE.E5M2.F32.PACK_AB_MERGE_C R3, RZ, R0, RZ ;  /* 0x00000000ff03723e */ /* 0x000fca00048060ff */
[----:B------:R2:W-:Y:S01]  /*1cb20*/  STG.E.U8 desc[UR20][R26.64+0xf9], R3 ;  /* 0x0000f9031a007986 */ /* 0x0005e2000c101114 */
[----:B------:R-:W-:Y:S05]  /*1cb30*/  BRA `(.L_x_545) ;  /* 0x0000004800687947 */ /* 0x000fea0003800000 */
.L_x_32:
[----:B------:R-:W-:Y:S01]  /*1cb40*/  ISETP.GE.AND P3, PT, R32, 0x1, PT ;  /* 0x000000012000780c */ /* 0x000fe20003f66270 */
[----:B------:R-:W-:Y:S01]  /*1cb50*/  FMUL R4, R4, UR22 ;  /* 0x0000001604047c20 */ /* 0x000fe20008400000 */
[----:B------:R-:W2:Y:S02]  /*1cb60*/  LDL.LU R35, [R1+0x200] ;  /* 0x0002000001237983 */ /* 0x000ea40000300800 */
[----:B------:R-:W-:Y:S02]  /*1cb70*/  ISETP.LT.OR P0, PT, R0, 0x1, !P3 ;  /* 0x000000010000780c */ /* 0x000fe40005f01670 */
[----:B------:R-:W-:Y:S01]  /*1cb80*/  F2FP.SATFINITE.E5M2.F32.PACK_AB_MERGE_C R4, RZ, R4, RZ ;  /* 0x00000004ff04723e */ /* 0x000fe200048060ff */
[----:B------:R-:W-:Y:S01]  /*1cb90*/  FMUL R5, R5, UR22 ;  /* 0x0000001605057c20 */ /* 0x000fe20008400000 */
[----:B------:R-:W-:Y:S01]  /*1cba0*/  ISETP.GE.AND P2, PT, R32, 0x9, PT ;  /* 0x000000092000780c */ /* 0x000fe20003f46270 */
[----:B------:R-:W-:Y:S01]  /*1cbb0*/  FMUL R6, R6, UR22 ;  /* 0x0000001606067c20 */ /* 0x000fe20008400000 */
[----:B------:R-:W-:Y:S01]  /*1cbc0*/  FMUL R7, R7, UR22 ;  /* 0x0000001607077c20 */ /* 0x000fe20008400000 */
[----:B------:R-:W-:Y:S01]  /*1cbd0*/  ISETP.LT.OR P1, PT, R0, 0x9, !P3 ;  /* 0x000000090000780c */ /* 0x000fe20005f21670 */
[----:B------:R-:W-:Y:S01]  /*1cbe0*/  FMUL R8, R8, UR22 ;  /* 0x0000001608087c20 */ /* 0x000fe20008400000 */
[----:B------:R-:W-:Y:S01]  /*1cbf0*/  FMUL R9, R9, UR22 ;  /* 0x0000001609097c20 */ /* 0x000fe20008400000 */
[----:B------:R-:W-:Y:S01]  /*1cc00*/  FMUL R10, R10, UR22 ;  /* 0x000000160a0a7c20 */ /* 0x000fe20008400000 */
[----:B------:R-:W-:Y:S01]  /*1cc10*/  FMUL R11, R11, UR22 ;  /* 0x000000160b0b7c20 */ /* 0x000fe20008400000 */
[----:B------:R-:W-:Y:S01]  /*1cc20*/  FMUL R12, R12, UR22 ;  /* 0x000000160c0c7c20 */ /* 0x000fe20008400000 */
[----:B------:R-:W-:Y:S01]  /*1cc30*/  @!P0 STG.E.U8 desc[UR20][R2.64], R4 ;  /* 0x0000000402008986 */ /* 0x000fe2000c101114 */
[----:B------:R-:W-:-:S02]  /*1cc40*/  ISETP.LT.OR P0, PT, R0, 0x2, !P3 ;  /* 0x000000020000780c */ /* 0x000fc40005f01670 */
[----:B------:R-:W-:Y:S01]  /*1cc50*/  F2FP.SATFINITE.E5M2.F32.PACK_AB_MERGE_C R5, RZ, R5, RZ ;  /* 0x00000005ff05723e */ /* 0x000fe200048060ff */
[----:B------:R-:W-:Y:S01]  /*1cc60*/  FMUL R13, R13, UR22 ;  /* 0x000000160d0d7c20 */ /* 0x000fe20008400000 */
[----:B------:R-:W-:Y:S01]  /*1cc70*/  F2FP.SATFINITE.E5M2.F32.PACK_AB_MERGE_C R6, RZ, R6, RZ ;  /* 0x00000006ff06723e */ /* 0x000fe200048060ff */
[----:B------:R-:W-:Y:S01]  /*1cc80*/  FMUL R14, R14, UR22 ;  /* 0x000000160e0e7c20 */ /* 0x000fe20008400000 */
[----:B------:R-:W-:Y:S01]  /*1cc90*/  FMUL R15, R15, UR22 ;  /* 0x000000160f0f7c20 */ /* 0x000fe20008400000 */
[----:B------:R-:W-:Y:S01]  /*1cca0*/  FMUL R16, R16, UR22 ;  /* 0x0000001610107c20 */ /* 0x000fe20008400000 */
[----:B------:R-:W-:Y:S01]  /*1ccb0*/  FMUL R17, R17, UR22 ;  /* 0x0000001611117c20 */ /* 0x000fe20008400000 */
[----:B------:R-:W-:Y:S01]  /*1ccc0*/  FMUL R18, R18, UR22 ;  /* 0x0000001612127c20 */ /* 0x000fe20008400000 */
[----:B------:R-:W-:Y:S01]  /*1ccd0*/  FMUL R19, R19, UR22 ;  /* 0x0000001613137c20 */ /* 0x000fe20008400000 */
[----:B------:R-:W-:Y:S01]  /*1cce0*/  FMUL R20, R20, UR22 ;  /* 0x0000001614147c20 */ /* 0x000fe20008400000 */
[----:B------:R-:W-:Y:S01]  /*1ccf0*/  FMUL R21, R21, UR22 ;  /* 0x0000001615157c20 */ /* 0x000fe20008400000 */
[----:B------:R0:W-:Y:S01]  /*1cd00*/  @!P0 STG.E.U8 desc[UR20][R2.64+0x1], R5 ;  /* 0x0000010502008986 */ /* 0x0001e2000c101114 */
[----:B------:R-:W-:-:S02]  /*1cd10*/  ISETP.LT.OR P0, PT, R0, 0x1, !P2 ;  /* 0x000000010000780c */ /* 0x000fc40005701670 */
[----:B------:R-:W-:Y:S01]  /*1cd20*/  F2FP.SATFINITE.E5M2.F32.PACK_AB_MERGE_C R7, RZ, R7, RZ ;  /* 0x00000007ff07723e */ /* 0x000fe200048060ff */
[----:B------:R-:W4:Y:S01]  /*1cd30*/  LDL.LU R34, [R1+0x204] ;  /* 0x0002040001227983 */ /* 0x000f220000300800 */
[----:B------:R-:W-:Y:S02]  /*1cd40*/  F2FP.SATFINITE.E5M2.F32.PACK_AB_MERGE_C R8, RZ, R8, RZ ;  /* 0x00000008ff08723e */ /* 0x000fe400048060ff */
[----:B------:R-:W-:Y:S01]  /*1cd50*/  F2FP.SATFINITE.E5M2.F32.PACK_AB_MERGE_C R9, RZ, R9, RZ ;  /* 0x00000009ff09723e */ /* 0x000fe200048060ff */
[----:B------:R-:W5:Y:S01]  /*1cd60*/  LDL.LU R38, [R1+0x208] ;  /* 0x0002080001267983 */ /* 0x000f620000300800 */
[----:B------:R-:W-:Y:S02]  /*1cd70*/  ISETP.LT.OR P5, PT, R0, 0xa, !P2 ;  /* 0x0000000a0000780c */ /* 0x000fe400057a1670 */
[----:B------:R-:W-:Y:S01]  /*1cd80*/  F2FP.SATFINITE.E5M2.F32.PACK_AB_MERGE_C R10, RZ, R10, RZ ;  /* 0x0000000aff0a723e */ /* 0x000fe200048060ff */
[----:B------:R-:W-:Y:S01]  /*1cd90*/  FMUL R22, R22, UR22 ;  /* 0x0000001616167c20 */ /* 0x000fe20008400000 */
[----:B------:R-:W-:Y:S01]  /*1cda0*/  F2FP.SATFINITE.E5M2.F32.PACK_AB_MERGE_C R11, RZ, R11, RZ ;  /* 0x0000000bff0b723e */ /* 0x000fe200048060ff */
[----:B------:R-:W-:Y:S01]  /*1cdb0*/  @!P0 STG.E.U8 desc[UR20][R24.64], R6 ;  /* 0x0000000618008986 */ /* 0x000fe2000c101114 */
[----:B------:R-:W-:-:S02]  /*1cdc0*/  ISETP.LT.OR P0, PT, R0, 0x2, !P2 ;  /* 0x000000020000780c */ /* 0x000fc40005701670 */
[----:B------:R-:W-:Y:S01]  /*1cdd0*/  F2FP.SATFINITE.E5M2.F32.PACK_AB_MERGE_C R12, RZ, R12, RZ ;  /* 0x0000000cff0c723e */ /* 0x000fe200048060ff */
[----:B------:R-:W3:Y:S01]  /*1cde0*/  LDL.LU R37, [R1+0x20c] ;  /* 0x00020c0001257983 */ /* 0x000ee20000300800 */
[----:B------:R-:W-:Y:S02]  /*1cdf0*/  F2FP.SATFINITE.E5M2.F32.PACK_AB_MERGE_C R13, RZ, R13, RZ ;  /* 0x0000000dff0d723e */ /* 0x000fe400048060ff */
[----:B------:R-:W-:Y:S01]  /*1ce00*/  F2FP.SATFINITE.E5M2.F32.PACK_AB_MERGE_C R14, RZ, R14, RZ ;  /* 0x0000000eff0e723e */ /* 0x000fe200048060ff */
[----:B------:R-:W-:Y:S01]  /*1ce10*/  FMUL R23, R23, UR22 ;  /* 0x0000001617177c20 */ /* 0x000fe20008400000 */
[----:B------:R-:W-:Y:S01]  /*1ce20*/  F2FP.SATFINITE.E5M2.F32.PACK_AB_MERGE_C R15, RZ, R15, RZ ;  /* 0x0000000fff0f723e */ /* 0x000fe200048060ff */
[----:B------:R-:W4:Y:S04]  /*1ce30*/  LDL.LU R33, [R1+0x210] ;  /* 0x0002100001217983 */ /* 0x000f280000300800 */
[----:B------:R1:W-:Y:S01]  /*1ce40*/  @!P0 STG.E.U8 desc[UR20][R24.64+0x1], R7 ;  /* 0x0000010718008986 */ /* 0x0003e2000c101114 */
[----:B------:R-:W-:-:S03]  /*1ce50*/  ISETP.LT.OR P0, PT, R0, 0xa, !P3 ;  /* 0x0000000a0000780c */ /* 0x000fc60005f01670 */
[----:B------:R-:W-:Y:S01]  /*1ce60*/  @!P1 STG.E.U8 desc[UR20][R2.64+0x8], R8 ;  /* 0x0000080802009986 */ /* 0x000fe2000c101114 */
[----:B------:R-:W-:Y:S02]  /*1ce70*/  ISETP.LT.OR P1, PT, R0, 0x9, !P2 ;  /* 0x000000090000780c */ /* 0x000fe40005721670 */
[----:B------:R-:W-:Y:S01]  /*1ce80*/  F2FP.SATFINITE.E5M2.F32.PACK_AB_MERGE_C R16, RZ, R16, RZ ;  /* 0x00000010ff10723e */ /* 0x000fe200048060ff */
[----:B------:R-:W-:Y:S01]  /*1ce90*/  FMUL R152, R152, UR22 ;  /* 0x0000001698987c20 */ /* 0x000fe20008400000 */
[----:B------:R-:W-:Y:S01]  /*1cea0*/  F2FP.SATFINITE.E5M2.F32.PACK_AB_MERGE_C R17, RZ, R17, RZ ;  /* 0x00000011ff11723e */ /* 0x000fe200048060ff */
[----:B------:R-:W3:Y:S04]  /*1ceb0*/  LDL.LU R31, [R1+0x214] ;  /* 0x00021400011f7983 */ /* 0x000ee80000300800 */
[----:B------:R-:W-:Y:S01]  /*1cec0*/  @!P0 STG.E.U8 desc[UR20][R2.64+0x9], R9 ;  /* 0x0000090902008986 */ /* 0x000fe2000c101114 */
[----:B------:R-:W-:-:S03]  /*1ced0*/  ISETP.LT.OR P0, PT, R0, 0x11, !P3 ;  /* 0x000000110000780c */ /* 0x000fc60005f01670 */
[----:B------:R-:W-:Y:S01]  /*1cee0*/  @!P1 STG.E.U8 desc[UR20][R24.64+0x8], R10 ;  /* 0x0000080a18009986 */ /* 0x000fe2000c101114 */
[----:B------:R-:W-:-:S03]  /*1cef0*/  ISETP.LT.OR P1, PT, R0, 0x12, !P3 ;  /* 0x000000120000780c */ /* 0x000fc60005f21670 */
[----:B------:R-:W-:Y:S01]  /*1cf00*/  @!P5 STG.E.U8 desc[UR20][R24.64+0x9], R11 ;  /* 0x0000090b1800d986 */ /* 0x000fe2000c101114 */
[C---:B------:R-:W-:Y:S02]  /*1cf10*/  ISETP.LT.OR P5, PT, R0.reuse, 0x11, !P2 ;  /* 0x000000110000780c */ /* 0x040fe400057a1670 */
[----:B------:R-:W-:Y:S01]  /*1cf20*/  F2FP.SATFINITE.E5M2.F32.PACK_AB_MERGE_C R18, RZ, R18, RZ ;  /* 0x00000012ff12723e */ /* 0x000fe200048060ff */
[----:B------:R-:W3:Y:S01]  /*1cf30*/  LDL.LU R30, [R1+0x218] ;  /* 0x00021800011e7983 */ /* 0x000ee20000300800 */
[----:B------:R-:W-:Y:S01]  /*1cf40*/  F2FP.SATFINITE.E5M2.F32.PACK_AB_MERGE_C R19, RZ, R19, RZ ;  /* 0x00000013ff13723e */ /* 0x000fe200048060ff */
[----:B------:R-:W-:Y:S01]  /*1cf50*/  FMUL R153, R153, UR22 ;  /* 0x0000001699997c20 */ /* 0x000fe20008400000 */
[----:B------:R-:W-:Y:S01]  /*1cf60*/  F2FP.SATFINITE.E5M2.F32.PACK_AB_MERGE_C R20, RZ, R20, RZ ;  /* 0x00000014ff14723e */ /* 0x000fe200048060ff */
[----:B------:R-:W-:Y:S01]  /*1cf70*/  @!P0 STG.E.U8 desc[UR20][R2.64+0x10], R12 ;  /* 0x0000100c02008986 */ /* 0x000fe2000c101114 */
[----:B------:R-:W-:Y:S01]  /*1cf80*/  ISETP.LT.OR P0, PT, R0, 0x12, !P2 ;  /* 0x000000120000780c */ /* 0x000fe20005701670 */
[----:B------:R-:W-:Y:S01]  /*1cf90*/  FMUL R154, R154, UR22 ;  /* 0x000000169a9a7c20 */ /* 0x000fe20008400000 */
[----:B------:R-:W-:Y:S01]  /*1cfa0*/  F2FP.SATFINITE.E5M2.F32.PACK_AB_MERGE_C R21, RZ, R21, RZ ;  /* 0x00000015ff15723e */ /* 0x000fe200048060ff */
[----:B------:R-:W-:Y:S01]  /*1cfb0*/  @!P1 STG.E.U8 desc[UR20][R2.64+0x11], R13 ;  /* 0x0000110d02009986 */ /* 0x000fe2000c101114 */
[C---:B------:R-:W-:Y:S01]  /*1cfc0*/  ISETP.LT.OR P1, PT, R0.reuse, 0x19, !P3 ;  /* 0x000000190000780c */ /* 0x040fe20005f21670 */
[----:B------:R-:W-:Y:S01]  /*1cfd0*/  FMUL R155, R155, UR22 ;  /* 0x000000169b9b7c20 */ /* 0x000fe20008400000 */
[----:B------:R-:W-:Y:S01]  /*1cfe0*/  F2FP.SATFINITE.E5M2.F32.PACK_AB_MERGE_C R22, RZ, R22, RZ ;  /* 0x00000016ff16723e */ /* 0x000fe200048060ff */
[----:B------:R-:W-:Y:S01]  /*1cff0*/  @!P5 STG.E.U8 desc[UR20][R24.64+0x10], R14 ;  /* 0x0000100e1800d986 */ /* 0x000fe2000c101114 */
[----:B------:R-:W-:Y:S01]  /*1d000*/  ISETP.LT.OR P5, PT, R0, 0x1a, !P3 ;  /* 0x0000001a0000780c */ /* 0x000fe20005fa1670 */
[----:B------:R-:W-:Y:S01]  /*1d010*/  FMUL R156, R156, UR22 ;  /* 0x000000169c9c7c20 */ /* 0x000fe20008400000 */
[----:B------:R-:W-:Y:S01]  /*1d020*/  F2FP.SATFINITE.E5M2.F32.PACK_AB_MERGE_C R23, RZ, R23, RZ ;  /* 0x00000017ff17723e */ /* 0x000fe200048060ff */
[----:B------:R-:W-:Y:S01]  /*1d030*/  FMUL R157, R157, UR22 ;  /* 0x000000169d9d7c20 */ /* 0x000fe20008400000 */
[----:B------:R-:W-:Y:S01]  /*1d040*/  F2FP.SATFINITE.E5M2.F32.PACK_AB_MERGE_C R152, RZ, R152, RZ ;  /* 0x00000098ff98723e */ /* 0x000fe200048060ff */
[----:B------:R-:W-:Y:S01]  /*1d050*/  @!P0 STG.E.U8 desc[UR20][R24.64+0x11], R15 ;  /* 0x0000110f18008986 */ /* 0x000fe2000c101114 */
[----:B------:R-:W-:Y:S01]  /*1d060*/  ISETP.LT.OR P0, PT, R0, 0x19, !P2 ;  /* 0x000000190000780c */ /* 0x000fe20005701670 */
[----:B------:R-:W-:Y:S01]  /*1d070*/  FMUL R158, R158, UR22 ;  /* 0x000000169e9e7c20 */ /* 0x000fe20008400000 */
[C---:B------:R-:W-:Y:S01]  /*1d080*/  ISETP.LT.OR P6, PT, R0.reuse, 0x2a, !P2 ;  /* 0x0000002a0000780c */ /* 0x040fe200057c1670 */
        /* <DEDUP_REMOVED lines=57> */
[----:B0-----:R-:W-:Y:S01]  /*1d420*/  F2FP.SATFINITE.E5M2.F32.PACK_AB_MERGE_C R5, RZ, R168, RZ ;  /* 0x000000a8ff05723e */ /* 0x001fe200048060ff */
[----:B------:R-:W-:Y:S01]  /*1d430*/  @!P1 STG.E.U8 desc[UR20][R2.64+0x31], R157 ;  /* 0x0000319d02009986 */ /* 0x000fe2000c101114 */
[C---:B------:R-:W-:Y:S01]  /*1d440*/  ISETP.LT.OR P1, PT, R0.reuse, 0x3a, !P3 ;  /* 0x0000003a0000780c */ /* 0x040fe20005f21670 */
[----:B------:R-:W-:Y:S01]  /*1d450*/  FMUL R175, R175, UR22 ;  /* 0x00000016afaf7c20 */ /* 0x000fe20008400000 */
[----:B------:R-:W-:Y:S01]  /*1d460*/  F2FP.SATFINITE.E5M2.F32.PACK_AB_MERGE_C R169, RZ, R169, RZ ;  /* 0x000000a9ffa9723e */ /* 0x000fe200048060ff */
[----:B------:R-:W-:Y:S01]  /*1d470*/  @!P5 STG.E.U8 desc[UR20][R24.64+0x30], R158 ;  /* 0x0000309e1800d986 */ /* 0x000fe2000c101114 */
[----:B------:R-:W-:Y:S01]  /*1d480*/  ISETP.LT.OR P5, PT, R0, 0x39, !P2 ;  /* 0x000000390000780c */ /* 0x000fe200057a1670 */
[----:B------:R-:W-:Y:S01]  /*1d490*/  FMUL R176, R176, UR22 ;  /* 0x00000016b0b07c20 */ /* 0x000fe20008400000 */
[----:B-1----:R-:W-:Y:S01]  /*1d4a0*/  F2FP.SATFINITE.E5M2.F32.PACK_AB_MERGE_C R7, RZ, R170, RZ ;  /* 0x000000aaff07723e */ /* 0x002fe200048060ff */
        /* <DEDUP_REMOVED lines=23> */
[----:B------:R-:W-:Y:S01]  /*1d620*/  FMUL R183, R183, UR22 ;  /* 0x00000016b7b77c20 */ /* 0x000fe20008400000 */
        /* <DEDUP_REMOVED lines=12> */
[----:B------:R0:W-:Y:S01]  /*1d6f0*/  @!P0 STG.E.U8 desc[UR20][R2.64+0x48], R5 ;  /* 0x0000480502008986 */ /* 0x0001e2000c101114 */
[----:B------:R-:W-:Y:S01]  /*1d700*/  ISETP.LT.OR P0, PT, R0, 0x51, !P3 ;  /* 0x000000510000780c */ /* 0x000fe20005f01670 */
[----:B------:R-:W-:Y:S01]  /*1d710*/  FMUL R188, R188, UR22 ;  /* 0x00000016bcbc7c20 */ /* 0x000fe20008400000 */
[----:B------:R-:W-:Y:S01]  /*1d720*/  F2FP.SATFINITE.E5M2.F32.PACK_AB_MERGE_C R185, RZ, R185, RZ ;  /* 0x000000b9ffb9723e */ /* 0x000fe200048060ff */
[----:B------:R-:W-:Y:S01]  /*1d730*/  @!P1 STG.E.U8 desc[UR20][R2.64+0x49], R169 ;  /* 0x000049a902009986 */ /* 0x000fe2000c101114 */
[C---:B------:R-:W-:Y:S01]  /*1d740*/  ISETP.LT.OR P1, PT, R0.reuse, 0x52, !P3 ;  /* 0x000000520000780c */ /* 0x040fe20005f21670 */
[----:B------:R-:W-:Y:S01]  /*1d750*/  FMUL R189, R189, UR22 ;  /* 0x00000016bdbd7c20 */ /* 0x000fe20008400000 */
[----:B------:R-:W-:Y:S01]  /*1d760*/  F2FP.SATFINITE.E5M2.F32.PACK_AB_MERGE_C R187, RZ, R187, RZ ;  /* 0x000000bbffbb723e */ /* 0x000fe200048060ff */
[----:B------:R1:W-:Y:S01]  /*1d770*/  @!P5 STG.E.U8 desc[UR20][R24.64+0x48], R7 ;  /* 0x000048071800d986 */ /* 0x0003e2000c101114 */
[----:B------:R-:W-:Y:S01]  /*1d780*/  ISETP.LT.OR P5, PT, R0, 0x51, !P2 ;  /* 0x000000510000780c */ /* 0x000fe200057a1670 */
[----:B------:R-:W-:Y:S01]  /*1d790*/  FMUL R190, R190, UR22 ;  /* 0x00000016bebe7c20 */ /* 0x000fe20008400000 */
[----:B------:R-:W-:Y:S01]  /*1d7a0*/  FMUL R191, R191, UR22 ;  /* 0x00000016bfbf7c20 */ /* 0x000fe20008400000 */
[----:B0-----:R-:W-:Y:S01]  /*1d7b0*/  F2FP.SATFINITE.E5M2.F32.PACK_AB_MERGE_C R5, RZ, R172, RZ ;  /* 0x000000acff05723e */ /* 0x001fe200048060ff */
[----:B------:R-:W-:Y:S01]  /*1d7c0*/  @!P6 STG.E.U8 desc[UR20][R24.64+0x49], R171 ;  /* 0x000049ab1800e986 */ /* 0x000fe2000c101114 */
[----:B------:R-:W-:Y:S01]  /*1d7d0*/  ISETP.LT.OR P6, PT, R0, 0x52, !P2 ;  /* 0x000000520000780c */ /* 0x000fe200057c1670 */
[----:B------:R-:W-:Y:S01]  /*1d7e0*/  FMUL R192, R192, UR22 ;  /* 0x00000016c0c07c20 */ /* 0x000fe20008400000 */
[----:B------:R-:W-:Y:S01]  /*1d7f0*/  F2FP.SATFINITE.E5M2.F32.PACK_AB_MERGE_C R189, RZ, R189, RZ ;  /* 0x000000bdffbd723e */ /* 0x000fe200048060ff */
[----:B------:R0:W-:Y:S01]  /*1d800*/  @!P0 STG.E.U8 desc[UR20][R2.64+0x50], R5 ;  /* 0x0000500502008986 */ /* 0x0001e2000c101114 */
[C---:B------:R-:W-:Y:S01]  /*1d810*/  ISETP.LT.OR P0, PT, R0.reuse, 0x59, !P3 ;  /* 0x000000590000780c */ /* 0x040fe20005f01670 */
[----:B------:R-:W-:Y:S01]  /*1d820*/  FMUL R193, R193, UR22 ;  /* 0x00000016c1c17c20 */ /* 0x000fe20008400000 */
[----:B-1----:R-:W-:Y:S01]  /*1d830*/  F2FP.SATFINITE.E5M2.F32.PACK_AB_MERGE_C R7, RZ, R174, RZ ;  /* 0x000000aeff07723e */ /* 0x002fe200048060ff */
[----:B------:R-:W-:Y:S01]  /*1d840*/  @!P1 STG.E.U8 desc[UR20][R2.64+0x51], R173 ;  /* 0x000051ad02009986 */ /* 0x000fe2000c101114 */
[----:B------:R-:W-:Y:S01]  /*1d850*/  ISETP.LT.OR P1, PT, R0, 0x5a, !P3 ;  /* 0x0000005a0000780c */ /* 0x000fe20005f21670 */
        /* <DEDUP_REMOVED lines=8> */
[C---:B------:R-:W-:Y:S01]  /*1d8e0*/  ISETP.LT.OR P6, PT, R0.reuse, 0x5a, !P2 ;  /* 0x0000005a0000780c */ /* 0x040fe200057c1670 */
[----:B------:R-:W-:Y:S01]  /*1d8f0*/  FMUL R197, R197, UR22 ;  /* 0x00000016c5c57c20 */ /* 0x000fe20008400000 */
[----:B------:R-:W-:Y:S01]  /*1d900*/  F2FP.SATFINITE.E5M2.F32.PACK_AB_MERGE_C R193, RZ, R193, RZ ;  /* 0x000000c1ffc1723e */ /* 0x000fe200048060ff */
[----:B------:R0:W-:Y:S01]  /*1d910*/  @!P0 STG.E.U8 desc[UR20][R2.64+0x58], R5 ;  /* 0x0000580502008986 */ /* 0x0001e2000c101114 */
[----:B------:R-:W-:Y:S01]  /*1d920*/  ISETP.LT.OR P0, PT, R0, 0x61, !P3 ;  /* 0x000000610000780c */ /* 0x000fe20005f01670 */
[----:B------:R-:W-:Y:S01]  /*1d930*/  FMUL R198, R198, UR22 ;  /* 0x00000016c6c67c20 */ /* 0x000fe20008400000 */
[----:B-1----:R-:W-:Y:S01]  /*1d940*/  F2FP.SATFINITE.E5M2.F32.PACK_AB_MERGE_C R7, RZ, R178, RZ ;  /* 0x000000b2ff07723e */ /* 0x002fe200048060ff */
[----:B------:R-:W-:Y:S01]  /*1d950*/  @!P1 STG.E.U8 desc[UR20][R2.64+0x59], R177 ;  /* 0x000059b102009986 */ /* 0x000fe2000c101114 */
[C---:B------:R-:W-:Y:S01]  /*1d960*/  ISETP.LT.OR P1, PT, R0.reuse, 0x62, !P3 ;  /* 0x000000620000780c */ /* 0x040fe20005f21670 */
[----:B------:R-:W-:Y:S01]  /*1d970*/  FMUL R199, R199, UR22 ;  /* 0x00000016c7c77c20 */ /* 0x000fe20008400000 */
[----:B------:R-:W-:Y:S01]  /*1d980*/  F2FP.SATFINITE.E5M2.F32.PACK_AB_MERGE_C R195, RZ, R195, RZ ;  /* 0x000000c3ffc3723e */ /* 0x000fe200048060ff */
[----:B------:R1:W-:Y:S01]  /*1d990*/  @!P5 STG.E.U8 desc[UR20][R24.64+0x58], R7 ;  /* 0x000058071800d986 */ /* 0x0003e2000c101114 */
[----:B------:R-:W-:Y:S01]  /*1d9a0*/  ISETP.LT.OR P5, PT, R0, 0x61, !P2 ;  /* 0x000000610000780c */ /* 0x000fe200057a1670 */
[----:B------:R-:W-:Y:S01]  /*1d9b0*/  FMUL R200, R200, UR22 ;  /* 0x00000016c8c87c20 */ /* 0x000fe20008400000 */
[----:B------:R-:W-:Y:S01]  /*1d9c0*/  F2FP.SATFINITE.E5M2.F32.PACK_AB_MERGE_C R197, RZ, R197, RZ ;  /* 0x000000c5ffc5723e */ /* 0x000fe200048060ff */
[----:B------:R-:W-:Y:S01]  /*1d9d0*/  @!P6 STG.E.U8 desc[UR20][R24.64+0x59], R179 ;  /* 0x000059b31800e986 */ /* 0x000fe2000c101114 */
[----:B0-----:R-:W-:Y:S01]  /*1d9e0*/  F2FP.SATFINITE.E5M2.F32.PACK_AB_MERGE_C R5, RZ, R180, RZ ;  /* 0x000000b4ff05723e */ /* 0x001fe200048060ff */
[----:B------:R-:W-:Y:S01]  /*1d9f0*/  FMUL R201, R201, UR22 ;  /* 0x00000016c9c97c20 */ /* 0x000fe20008400000 */
        /* <DEDUP_REMOVED lines=20> */
[----:B------:R-:W-:Y:S01]  /*1db40*/  FMUL R208, R208, UR22 ;  /* 0x00000016d0d07c20 */ /* 0x000fe20008400000 */
        /* <DEDUP_REMOVED lines=96> */
[----:B--2---:R-:W-:Y:S01]  /*1e150*/  FMUL R4, R35, UR22 ;  /* 0x0000001623047c20 */ /* 0x004fe20008400000 */
[----:B------:R-:W-:Y:S01]  /*1e160*/  FMUL R236, R236, UR22 ;  /* 0x00000016ecec7c20 */ /* 0x000fe20008400000 */
[----:B------:R1:W-:Y:S01]  /*1e170*/  @!P5 STG.E.U8 desc[UR20][R24.64+0x90], R7 ;  /* 0x000090071800d986 */ /* 0x0003e2000c101114 */
[----:B------:R-:W-:Y:S01]  /*1e180*/  ISETP.LT.OR P5, PT, R0, 0x99, !P2 ;  /* 0x000000990000780c */ /* 0x000fe200057a1670 */
[----:B------:R-:W-:Y:S01]  /*1e190*/  FMUL R237, R237, UR22 ;  /* 0x00000016eded7c20 */ /* 0x000fe20008400000 */
[----:B------:R-:W-:Y:S01]  /*1e1a0*/  F2FP.SATFINITE.E5M2.F32.PACK_AB_MERGE_C R233, RZ, R233, RZ ;  /* 0x000000e9ffe9723e */ /* 0x000fe200048060ff */
[----:B------:R-:W-:Y:S01]  /*1e1b0*/  @!P6 STG.E.U8 desc[UR20][R24.64+0x91], R207 ;  /* 0x000091cf1800e986 */ /* 0x000fe2000c101114 */
[----:B0-----:R-:W-:-:S02]  /*1e1c0*/  F2FP.SATFINITE.E5M2.F32.PACK_AB_MERGE_C R5, RZ, R208, RZ ;  /* 0x000000d0ff05723e */ /* 0x001fc400048060ff */
[----:B------:R-:W-:Y:S01]  /*1e1d0*/  ISETP.LT.OR P6, PT, R0, 0x9a, !P2 ;  /* 0x0000009a0000780c */ /* 0x000fe200057c1670 */
[----:B------:R-:W2:Y:S01]  /*1e1e0*/  LDL.LU R36, [R1+0x21c] ;  /* 0x00021c0001247983 */ /* 0x000ea20000300800 */
[----:B------:R-:W-:-:S03]  /*1e1f0*/  F2FP.SATFINITE.E5M2.F32.PACK_AB_MERGE_C R235, RZ, R235, RZ ;  /* 0x000000ebffeb723e */ /* 0x000fc600048060ff */
[----:B------:R0:W-:Y:S01]  /*1e200*/  @!P0 STG.E.U8 desc[UR20][R2.64+0x98], R5 ;  /* 0x0000980502008986 */ /* 0x0001e2000c101114 */
[C---:B------:R-:W-:Y:S02]  /*1e210*/  ISETP.LT.OR P0, PT, R0.reuse, 0xa1, !P3 ;  /* 0x000000a10000780c */ /* 0x040fe40005f01670 */
[----:B-1----:R-:W-:Y:S01]  /*1e220*/  F2FP.SATFINITE.E5M2.F32.PACK_AB_MERGE_C R7, RZ, R210, RZ ;  /* 0x000000d2ff07723e */ /* 0x002fe200048060ff */
[----:B------:R-:W-:Y:S01]  /*1e230*/  @!P1 STG.E.U8 desc[UR20][R2.64+0x99], R209 ;  /* 0x000099d102009986 */ /* 0x000fe2000c101114 */
[----:B------:R-:W-:-:S03]  /*1e240*/  ISETP.LT.OR P1, PT, R0, 0xa2, !P3 ;  /* 0x000000a20000780c */ /* 0x000fc60005f21670 */
[----:B------:R1:W-:Y:S01]  /*1e250*/  @!P5 STG.E.U8 desc[UR20][R24.64+0x98], R7 ;  /* 0x000098071800d986 */ /* 0x0003e2000c101114 */
[C---:B------:R-:W-:Y:S02]  /*1e260*/  ISETP.LT.OR P5, PT, R0.reuse, 0xa1, !P2 ;  /* 0x000000a10000780c */ /* 0x040fe400057a1670 */
[----:B0-----:R-:W-:Y:S01]  /*1e270*/  F2FP.SATFINITE.E5M2.F32.PACK_AB_MERGE_C R5, RZ, R212, RZ ;  /* 0x000000d4ff05723e */ /* 0x001fe200048060ff */
[----:B------:R-:W-:Y:S01]  /*1e280*/  @!P6 STG.E.U8 desc[UR20][R24.64+0x99], R211 ;  /* 0x000099d31800e986 */ /* 0x000fe2000c101114 */
[----:B------:R-:W-:-:S03]  /*1e290*/  ISETP.LT.OR P6, PT, R0, 0xa2, !P2 ;  /* 0x000000a20000780c */ /* 0x000fc600057c1670 */
        /* <DEDUP_REMOVED lines=51> */
[----:B------:R-:W-:Y:S02]  /*1e5d0*/  ISETP.LT.OR P0, PT, R0, 0xd1, !P3 ;  /* 0x000000d10000780c */ /* 0x000fe40005f01670 */
[----:B-1----:R-:W-:Y:S01]  /*1e5e0*/  F2FP.SATFINITE.E5M2.F32.PACK_AB_MERGE_C R7, RZ, R234, RZ ;  /* 0x000000eaff07723e */ /* 0x002fe200048060ff */
[----:B------:R-:W2:Y:S01]  /*1e5f0*/  LDL.LU R35, [R1+0x220] ;  /* 0x0002200001237983 */ /* 0x000ea20000300800 */
[----:B------:R-:W-:Y:S01]  /*1e600*/  F2FP.SATFINITE.E5M2.F32.PACK_AB_MERGE_C R9, RZ, R236, RZ ;  /* 0x000000ecff09723e */ /* 0x000fe200048060ff */
[----:B----4-:R-:W-:Y:S01]  /*1e610*/  FMUL R6, R33, UR22 ;  /* 0x0000001621067c20 */ /* 0x010fe20008400000 */
[----:B------:R-:W-:Y:S01]  /*1e620*/  F2FP.SATFINITE.E5M2.F32.PACK_AB_MERGE_C R11, RZ, R4, RZ ;  /* 0x00000004ff0b723e */ /* 0x000fe200048060ff */
[----:B------:R-:W-:Y:S01]  /*1e630*/  @!P1 STG.E.U8 desc[UR20][R2.64+0xc9], R233 ;  /* 0x0000c9e902009986 */ /* 0x000fe2000c101114 */
[----:B0-----:R-:W-:Y:S01]  /*1e640*/  FMUL R5, R34, UR22 ;  /* 0x0000001622057c20 */ /* 0x001fe20008400000 */
[----:B-----5:R-:W-:-:S02]  /*1e650*/  FMUL R4, R38, UR22 ;  /* 0x0000001626047c20 */ /* 0x020fc40008400000 */
[----:B------:R-:W4:Y:S01]  /*1e660*/  LDL.LU R34, [R1+0x224] ;  /* 0x0002240001227983 */ /* 0x000f220000300800 */
[----:B------:R-:W-:-:S03]  /*1e670*/  ISETP.LT.OR P1, PT, R0, 0xd2, !P3 ;  /* 0x000000d20000780c */ /* 0x000fc60005f21670 */
[----:B------:R-:W5:Y:S04]  /*1e680*/  LDL.LU R33, [R1+0x228] ;  /* 0x0002280001217983 */ /* 0x000f680000300800 */
[----:B------:R3:W-:Y:S01]  /*1e690*/  @!P5 STG.E.U8 desc[UR20][R24.64+0xc8], R7 ;  /* 0x0000c8071800d986 */ /* 0x0007e2000c101114 */
[----:B------:R-:W-:-:S03]  /*1e6a0*/  ISETP.LT.OR P5, PT, R0, 0xd1, !P2 ;  /* 0x000000d10000780c */ /* 0x000fc600057a1670 */
[----:B------:R-:W-:Y:S01]  /*1e6b0*/  @!P6 STG.E.U8 desc[UR20][R24.64+0xc9], R235 ;  /* 0x0000c9eb1800e986 */ /* 0x000fe2000c101114 */
[----:B------:R-:W-:-:S03]  /*1e6c0*/  ISETP.LT.OR P6, PT, R0, 0xd2, !P2 ;  /* 0x000000d20000780c */ /* 0x000fc600057c1670 */
[----:B------:R0:W-:Y:S01]  /*1e6d0*/  @!P0 STG.E.U8 desc[UR20][R2.64+0xd0], R9 ;  /* 0x0000d00902008986 */ /* 0x0001e2000c101114 */
[----:B---3--:R-:W-:-:S03]  /*1e6e0*/  FMUL R7, R31, UR22 ;  /* 0x000000161f077c20 */ /* 0x008fc60008400000 */
[----:B------:R-:W3:Y:S04]  /*1e6f0*/  LDL.LU R31, [R1+0x22c] ;  /* 0x00022c00011f7983 */ /* 0x000ee80000300800 */
[----:B------:R-:W3:Y:S01]  /*1e700*/  LDL.LU R38, [R1+0x230] ;  /* 0x0002300001267983 */ /* 0x000ee20000300800 */
[----:B0-----:R-:W-:Y:S01]  /*1e710*/  F2FP.SATFINITE.E5M2.F32.PACK_AB_MERGE_C R9, RZ, R4, RZ ;  /* 0x00000004ff09723e */ /* 0x001fe200048060ff */
[----:B------:R-:W-:Y:S02]  /*1e720*/  FMUL R4, R30, UR22 ;  /* 0x000000161e047c20 */ /* 0x000fe40008400000 */
[----:B------:R-:W3:Y:S01]  /*1e730*/  LDL.LU R30, [R1+0x234] ;  /* 0x00023400011e7983 */ /* 0x000ee20000300800 */
[----:B------:R-:W-:Y:S02]  /*1e740*/  F2FP.SATFINITE.E5M2.F32.PACK_AB_MERGE_C R237, RZ, R237, RZ ;  /* 0x000000edffed723e */ /* 0x000fe400048060ff */
[----:B------:R-:W-:Y:S01]  /*1e750*/  F2FP.SATFINITE.E5M2.F32.PACK_AB_MERGE_C R13, RZ, R5, RZ ;  /* 0x00000005ff0d723e */ /* 0x000fe200048060ff */
[----:B------:R-:W-:Y:S01]  /*1e760*/  FMUL R5, R37, UR22 ;  /* 0x0000001625057c20 */ /* 0x000fe20008400000 */
[----:B------:R-:W-:Y:S01]  /*1e770*/  ISETP.LT.OR P0, PT, R0, 0xd9, !P3 ;  /* 0x000000d90000780c */ /* 0x000fe20005f01670 */
[----:B------:R-:W3:Y:S01]  /*1e780*/  LDL.LU R37, [R1+0x238] ;  /* 0x0002380001257983 */ /* 0x000ee20000300800 */
[----:B------:R-:W-:-:S03]  /*1e790*/  F2FP.SATFINITE.E5M2.F32.PACK_AB_MERGE_C R15, RZ, R6, RZ ;  /* 0x00000006ff0f723e */ /* 0x000fc600048060ff */
[----:B------:R-:W-:Y:S01]  /*1e7a0*/  @!P1 STG.E.U8 desc[UR20][R2.64+0xd1], R237 ;  /* 0x0000d1ed02009986 */ /* 0x000fe2000c101114 */
[----:B------:R-:W-:-:S03]  /*1e7b0*/  ISETP.LT.OR P1, PT, R0, 0xda, !P3 ;  /* 0x000000da0000780c */ /* 0x000fc60005f21670 */
[----:B------:R0:W-:Y:S01]  /*1e7c0*/  @!P5 STG.E.U8 desc[UR20][R24.64+0xd0], R11 ;  /* 0x0000d00b1800d986 */ /* 0x0001e2000c101114 */
[----:B------:R-:W-:-:S03]  /*1e7d0*/  ISETP.LT.OR P5, PT, R0, 0xd9, !P2 ;  /* 0x000000d90000780c */ /* 0x000fc600057a1670 */
[----:B------:R1:W-:Y:S01]  /*1e7e0*/  @!P6 STG.E.U8 desc[UR20][R24.64+0xd1], R13 ;  /* 0x0000d10d1800e986 */ /* 0x0003e2000c101114 */
[----:B0-----:R-:W-:Y:S02]  /*1e7f0*/  F2FP.SATFINITE.E5M2.F32.PACK_AB_MERGE_C R11, RZ, R5, RZ ;  /* 0x00000005ff0b723e */ /* 0x001fe400048060ff */
[----:B-1----:R-:W-:Y:S01]  /*1e800*/  F2FP.SATFINITE.E5M2.F32.PACK_AB_MERGE_C R13, RZ, R7, RZ ;  /* 0x00000007ff0d723e */ /* 0x002fe200048060ff */
[----:B------:R0:W-:Y:S04]  /*1e810*/  @!P0 STG.E.U8 desc[UR20][R2.64+0xd8], R9 ;  /* 0x0000d80902008986 */ /* 0x0001e8000c101114 */
[----:B------:R1:W-:Y:S01]  /*1e820*/  @!P1 STG.E.U8 desc[UR20][R2.64+0xd9], R11 ;  /* 0x0000d90b02009986 */ /* 0x0003e2000c101114 */
[----:B0-----:R-:W-:-:S03]  /*1e830*/  F2FP.SATFINITE.E5M2.F32.PACK_AB_MERGE_C R9, RZ, R4, RZ ;  /* 0x00000004ff09723e */ /* 0x001fc600048060ff */
[----:B------:R0:W-:Y:S01]  /*1e840*/  @!P5 STG.E.U8 desc[UR20][R24.64+0xd8], R15 ;  /* 0x0000d80f1800d986 */ /* 0x0001e2000c101114 */
[----:B--2---:R-:W-:-:S03]  /*1e850*/  FMUL R5, R36, UR22 ;  /* 0x0000001624057c20 */ /* 0x004fc60008400000 */
[----:B------:R-:W2:Y:S02]  /*1e860*/  LDL.LU R36, [R1+0x23c] ;  /* 0x00023c0001247983 */ /* 0x000ea40000300800 */
[----:B-1----:R-:W-:Y:S01]  /*1e870*/  F2FP.SATFINITE.E5M2.F32.PACK_AB_MERGE_C R11, RZ, R5, RZ ;  /* 0x00000005ff0b723e */ /* 0x002fe200048060ff */
[----:B------:R-:W-:Y:S02]  /*1e880*/  FMUL R6, R35, UR22 ;  /* 0x0000001623067c20 */ /* 0x000fe40008400000 */
[----:B------:R-:W2:Y:S01]  /*1e890*/  LDL.LU R35, [R1+0x240] ;  /* 0x0002400001237983 */ /* 0x000ea20000300800 */
[----:B----4-:R-:W-:-:S03]  /*1e8a0*/  FMUL R7, R34, UR22 ;  /* 0x0000001622077c20 */ /* 0x010fc60008400000 */
[----:B------:R-:W4:Y:S01]  /*1e8b0*/  LDL.LU R34, [R1+0x244] ;  /* 0x0002440001227983 */ /* 0x000f220000300800 */
[----:B-----5:R-:W-:-:S03]  /*1e8c0*/  FMUL R4, R33, UR22 ;  /* 0x0000001621047c20 */ /* 0x020fc60008400000 */
[----:B------:R-:W5:Y:S01]  /*1e8d0*/  LDL.LU R33, [R1+0x248] ;  /* 0x0002480001217983 */ /* 0x000f620000300800 */
[----:B0-----:R-:W-:Y:S01]  /*1e8e0*/  F2FP.SATFINITE.E5M2.F32.PACK_AB_MERGE_C R15, RZ, R6, RZ ;  /* 0x00000006ff0f723e */ /* 0x001fe200048060ff */
[----:B---3--:R-:W-:Y:S02]  /*1e8f0*/  FMUL R5, R31, UR22 ;  /* 0x000000161f057c20 */ /* 0x008fe40008400000 */
[----:B------:R-:W3:Y:S01]  /*1e900*/  LDL.LU R31, [R1+0x24c] ;  /* 0x00024c00011f7983 */ /* 0x000ee20000300800 */
[----:B------:R-:W-:-:S03]  /*1e910*/  FMUL R6, R30, UR22 ;  /* 0x000000161e067c20 */ /* 0x000fc60008400000 */
[----:B------:R-:W3:Y:S01]  /*1e920*/  LDL.LU R30, [R1+0x250] ;  /* 0x00025000011e7983 */ /* 0x000ee20000300800 */
[C---:B------:R-:W-:Y:S02]  /*1e930*/  ISETP.LT.OR P6, PT, R0.reuse, 0xda, !P2 ;  /* 0x000000da0000780c */ /* 0x040fe400057c1670 */
[C---:B------:R-:W-:Y:S02]  /*1e940*/  ISETP.LT.OR P5, PT, R0.reuse, 0xe1, !P3 ;  /* 0x000000e10000780c */ /* 0x040fe40005fa1670 */
[C---:B------:R-:W-:Y:S02]  /*1e950*/  ISETP.LT.OR P0, PT, R0.reuse, 0xe1, !P2 ;  /* 0x000000e10000780c */ /* 0x040fe40005701670 */
[----:B------:R-:W-:-:S07]  /*1e960*/  ISETP.LT.OR P1, PT, R0, 0xe2, !P2 ;  /* 0x000000e20000780c */ /* 0x000fce0005721670 */
[----:B------:R0:W-:Y:S01]  /*1e970*/  @!P6 STG.E.U8 desc[UR20][R24.64+0xd9], R13 ;  /* 0x0000d90d1800e986 */ /* 0x0001e2000c101114 */
[C---:B------:R-:W-:Y:S02]  /*1e980*/  ISETP.LT.OR P6, PT, R0.reuse, 0xe2, !P3 ;  /* 0x000000e20000780c */ /* 0x040fe40005fc1670 */
[----:B------:R-:W-:Y:S01]  /*1e990*/  F2FP.SATFINITE.E5M2.F32.PACK_AB_MERGE_C R7, RZ, R7, RZ ;  /* 0x00000007ff07723e */ /* 0x000fe200048060ff */
[----:B------:R1:W-:Y:S01]  /*1e9a0*/  @!P5 STG.E.U8 desc[UR20][R2.64+0xe0], R9 ;  /* 0x0000e0090200d986 */ /* 0x0003e2000c101114 */
[----:B------:R-:W-:Y:S02]  /*1e9b0*/  ISETP.LT.OR P5, PT, R0, 0xea, !P2 ;  /* 0x000000ea0000780c */ /* 0x000fe400057a1670 */
[----:B0-----:R-:W-:Y:S01]  /*1e9c0*/  F2FP.SATFINITE.E5M2.F32.PACK_AB_MERGE_C R13, RZ, R4, RZ ;  /* 0x00000004ff0d723e */ /* 0x001fe200048060ff */
[----:B------:R-:W-:-:S06]  /*1e9d0*/  FMUL R4, R38, UR22 ;  /* 0x0000001626047c20 */ /* 0x000fcc0008400000 */
[----:B------:R-:W-:Y:S01]  /*1e9e0*/  @!P6 STG.E.U8 desc[UR20][R2.64+0xe1], R11 ;  /* 0x0000e10b0200e986 */ /* 0x000fe2000c101114 */
[----:B------:R-:W-:-:S03]  /*1e9f0*/  ISETP.LT.OR P6, PT, R0, 0xe9, !P3 ;  /* 0x000000e90000780c */ /* 0x000fc60005fc1670 */
[----:B------:R-:W-:Y:S01]  /*1ea00*/  @!P0 STG.E.U8 desc[UR20][R24.64+0xe0], R15 ;  /* 0x0000e00f18008986 */ /* 0x000fe2000c101114 */
[----:B------:R-:W-:-:S03]  /*1ea10*/  ISETP.LT.OR P0, PT, R0, 0xea, !P3 ;  /* 0x000000ea0000780c */ /* 0x000fc60005f01670 */
[----:B------:R0:W-:Y:S04]  /*1ea20*/  @!P1 STG.E.U8 desc[UR20][R24.64+0xe1], R7 ;  /* 0x0000e10718009986 */ /* 0x0001e8000c101114 */
[----:B------:R-:W3:Y:S01]  /*1ea30*/  LDL.LU R38, [R1+0x254] ;  /* 0x0002540001267983 */ /* 0x000ee20000300800 */
[----:B-1----:R-:W-:Y:S02]  /*1ea40*/  F2FP.SATFINITE.E5M2.F32.PACK_AB_MERGE_C R9, RZ, R5, RZ ;  /* 0x00000005ff09723e */ /* 0x002fe400048060ff */
[----:B0-----:R-:W-:Y:S01]  /*1ea50*/  F2FP.SATFINITE.E5M2.F32.PACK_AB_MERGE_C R7, RZ, R4, RZ ;  /* 0x00000004ff07723e */ /* 0x001fe200048060ff */
[----:B------:R-:W-:Y:S02]  /*1ea60*/  FMUL R4, R37, UR22 ;  /* 0x0000001625047c20 */ /* 0x000fe40008400000 */
[----:B------:R-:W3:Y:S01]  /*1ea70*/  LDL.LU R37, [R1+0x258] ;  /* 0x0002580001257983 */ /* 0x000ee20000300800 */
[----:B------:R-:W-:-:S02]  /*1ea80*/  F2FP.SATFINITE.E5M2.F32.PACK_AB_MERGE_C R11, RZ, R6, RZ ;  /* 0x00000006ff0b723e */ /* 0x000fc400048060ff */
[----:B------:R-:W-:Y:S01]  /*1ea90*/  F2FP.SATFINITE.E5M2.F32.PACK_AB_MERGE_C R15, RZ, R4, RZ ;  /* 0x00000004ff0f723e */ /* 0x000fe200048060ff */
[----:B------:R-:W-:Y:S04]  /*1eaa0*/  @!P6 STG.E.U8 desc[UR20][R2.64+0xe8], R13 ;  /* 0x0000e80d0200e986 */ /* 0x000fe8000c101114 */
[----:B------:R0:W-:Y:S04]  /*1eab0*/  @!P0 STG.E.U8 desc[UR20][R2.64+0xe9], R9 ;  /* 0x0000e90902008986 */ /* 0x0001e8000c101114 */
[----:B------:R1:W-:Y:S01]  /*1eac0*/  @!P5 STG.E.U8 desc[UR20][R24.64+0xe9], R11 ;  /* 0x0000e90b1800d986 */ /* 0x0003e2000c101114 */
[----:B--2---:R-:W-:-:S03]  /*1ead0*/  FMUL R5, R36, UR22 ;  /* 0x0000001624057c20 */ /* 0x004fc60008400000 */
[----:B------:R-:W2:Y:S02]  /*1eae0*/  LDL.LU R36, [R1+0x25c] ;  /* 0x00025c0001247983 */ /* 0x000ea40000300800 */
[----:B0-----:R-:W-:Y:S01]  /*1eaf0*/  F2FP.SATFINITE.E5M2.F32.PACK_AB_MERGE_C R9, RZ, R5, RZ ;  /* 0x00000005ff09723e */ /* 0x001fe200048060ff */
[----:B------:R-:W-:Y:S02]  /*1eb00*/  FMUL R6, R35, UR22 ;  /* 0x0000001623067c20 */ /* 0x000fe40008400000 */
[----:B------:R-:W2:Y:S01]  /*1eb10*/  LDL.LU R35, [R1+0x260] ;  /* 0x0002600001237983 */ /* 0x000ea20000300800 */
[----:B----4-:R-:W-:-:S03]  /*1eb20*/  FMUL R4, R34, UR22 ;  /* 0x0000001622047c20 */ /* 0x010fc60008400000 */
[----:B------:R-:W4:Y:S02]  /*1eb30*/  LDL.LU R34, [R1+0x264] ;  /* 0x0002640001227983 */ /* 0x000f240000300800 */
[----:B-1----:R-:W-:Y:S01]  /*1eb40*/  F2FP.SATFINITE.E5M2.F32.PACK_AB_MERGE_C R11, RZ, R4, RZ ;  /* 0x00000004ff0b723e */ /* 0x002fe200048060ff */
[----:B-----5:R-:W-:Y:S02]  /*1eb50*/  FMUL R4, R33, UR22 ;  /* 0x0000001621047c20 */ /* 0x020fe40008400000 */
[----:B------:R-:W5:Y:S03]  /*1eb60*/  LDL.LU R33, [R1+0x268] ;  /* 0x0002680001217983 */ /* 0x000f660000300800 */
[----:B------:R-:W-:Y:S01]  /*1eb70*/  F2FP.SATFINITE.E5M2.F32.PACK_AB_MERGE_C R13, RZ, R4, RZ ;  /* 0x00000004ff0d723e */ /* 0x000fe200048060ff */
        /* <DEDUP_REMOVED lines=9> */
[----:B------:R-:W-:-:S03]  /*1ec10*/  ISETP.LT.OR P1, PT, R0, 0xf1, !P2 ;  /* 0x000000f10000780c */ /* 0x000fc60005721670 */
[----:B------:R1:W-:Y:S01]  /*1ec20*/  @!P6 STG.E.U8 desc[UR20][R2.64+0xf0], R15 ;  /* 0x0000f00f0200e986 */ /* 0x0003e2000c101114 */
[C---:B------:R-:W-:Y:S02]  /*1ec30*/  ISETP.LT.OR P6, PT, R0.reuse, 0xf9, !P3 ;  /* 0x000000f90000780c */ /* 0x040fe40005fc1670 */
[----:B------:R-:W-:Y:S01]  /*1ec40*/  ISETP.LT.OR P3, PT, R0, 0xfa, !P3 ;  /* 0x000000fa0000780c */ /* 0x000fe20005f61670 */
[----:B------:R1:W-:Y:S01]  /*1ec50*/  @!P0 STG.E.U8 desc[UR20][R2.64+0xf1], R9 ;  /* 0x0000f10902008986 */ /* 0x0003e2000c101114 */
[----:B0-----:R-:W-:Y:S02]  /*1ec60*/  F2FP.SATFINITE.E5M2.F32.PACK_AB_MERGE_C R7, RZ, R6, RZ ;  /* 0x00000006ff07723e */ /* 0x001fe400048060ff */
[----:B-1----:R-:W-:Y:S02]  /*1ec70*/  F2FP.SATFINITE.E5M2.F32.PACK_AB_MERGE_C R15, RZ, R5, RZ ;  /* 0x00000005ff0f723e */ /* 0x002fe400048060ff */
[----:B------:R-:W-:Y:S01]  /*1ec80*/  F2FP.SATFINITE.E5M2.F32.PACK_AB_MERGE_C R9, RZ, R4, RZ ;  /* 0x00000004ff09723e */ /* 0x000fe200048060ff */
[----:B------:R-:W-:-:S02]  /*1ec90*/  FMUL R4, R38, UR22 ;  /* 0x0000001626047c20 */ /* 0x000fc40008400000 */
[----:B------:R-:W3:Y:S04]  /*1eca0*/  LDL.LU R38, [R1+0x274] ;  /* 0x0002740001267983 */ /* 0x000ee80000300800 */
[----:B------:R0:W-:Y:S01]  /*1ecb0*/  @!P5 STG.E.U8 desc[UR20][R24.64+0xf1], R11 ;  /* 0x0000f10b1800d986 */ /* 0x0001e2000c101114 */
[----:B------:R-:W-:Y:S01]  /*1ecc0*/  ISETP.LT.OR P5, PT, R0, 0xf9, !P2 ;  /* 0x000000f90000780c */ /* 0x000fe200057a1670 */
[----:B------:R-:W-:Y:S02]  /*1ecd0*/  FMUL R5, R37, UR22 ;  /* 0x0000001625057c20 */ /* 0x000fe40008400000 */
[----:B------:R-:W3:Y:S04]  /*1ece0*/  LDL.LU R37, [R1+0x278] ;  /* 0x0002780001257983 */ /* 0x000ee80000300800 */
[----:B------:R1:W-:Y:S04]  /*1ecf0*/  @!P1 STG.E.U8 desc[UR20][R24.64+0xf0], R7 ;  /* 0x0000f00718009986 */ /* 0x0003e8000c101114 */
[----:B------:R-:W-:Y:S04]  /*1ed00*/  @!P6 STG.E.U8 desc[UR20][R2.64+0xf8], R13 ;  /* 0x0000f80d0200e986 */ /* 0x000fe8000c101114 */
[----:B------:R4:W-:Y:S01]  /*1ed10*/  @!P3 STG.E.U8 desc[UR20][R2.64+0xf9], R15 ;  /* 0x0000f90f0200b986 */ /* 0x0009e2000c101114 */
[----:B0-----:R-:W-:-:S03]  /*1ed20*/  F2FP.SATFINITE.E5M2.F32.PACK_AB_MERGE_C R11, RZ, R4, RZ ;  /* 0x00000004ff0b723e */ /* 0x001fc600048060ff */
[----:B------:R0:W-:Y:S01]  /*1ed30*/  @!P5 STG.E.U8 desc[UR20][R24.64+0xf8], R9 ;  /* 0x0000f8091800d986 */ /* 0x0001e2000c101114 */
[----:B--2---:R-:W-:-:S03]  /*1ed40*/  FMUL R6, R36, UR22 ;  /* 0x0000001624067c20 */ /* 0x004fc60008400000 */
[----:B------:R-:W2:Y:S01]  /*1ed50*/  LDL.LU R36, [R1+0x27c] ;  /* 0x00027c0001247983 */ /* 0x000ea20000300800 */
[----:B-1----:R-:W-:-:S03]  /*1ed60*/  FMUL R7, R35, UR22 ;  /* 0x0000001623077c20 */ /* 0x002fc60008400000 */
        /* <DEDUP_REMOVED lines=10> */
[----:B------:R-:W-:Y:S02]  /*1ee10*/  ISETP.GE.AND P1, PT, R32, 0x81, PT ;  /* 0x000000812000780c */ /* 0x000fe40003f26270 */
[C---:B------:R-:W-:Y:S02]  /*1ee20*/  ISETP.LT.OR P2, PT, R0.reuse, 0xfa, !P2 ;  /* 0x000000fa0000780c */ /* 0x040fe40005741670 */
[C---:B------:R-:W-:Y:S02]  /*1ee30*/  ISETP.LT.OR P6, PT, R0.reuse, 0x1, !P1 ;  /* 0x000000010000780c */ /* 0x040fe40004fc1670 */
[----:B------:R-:W-:Y:S02]  /*1ee40*/  ISETP.LT.OR P3, PT, R0, 0x2, !P1 ;  /* 0x000000020000780c */ /* 0x000fe40004f61670 */
[----:B------:R-:W-:Y:S02]  /*1ee50*/  F2FP.SATFINITE.E5M2.F32.PACK_AB_MERGE_C R5, RZ, R5, RZ ;  /* 0x00000005ff05723e */ /* 0x000fe400048060ff */
[----:B------:R-:W-:-:S05]  /*1ee60*/  ISETP.GE.AND P0, PT, R32, 0x89, PT ;  /* 0x000000892000780c */ /* 0x000fca0003f06270 */
[----:B------:R-:W-:Y:S01]  /*1ee70*/  @!P2 STG.E.U8 desc[UR20][R24.64+0xf9], R11 ;  /* 0x0000f90b1800a986 */ /* 0x000fe2000c101114 */
[----:B------:R-:W-:-:S03]  /*1ee80*/  F2FP.SATFINITE.E5M2.F32.PACK_AB_MERGE_C R13, RZ, R6, RZ ;  /* 0x00000006ff0d723e */ /* 0x000fc600048060ff */
[----:B------:R0:W-:Y:S01]  /*1ee90*/  @!P6 STG.E.U8 desc[UR20][R28.64], R5 ;  /* 0x000000051c00e986 */ /* 0x0001e2000c101114 */
[C---:B------:R-:W-:Y:S02]  /*1eea0*/  ISETP.LT.OR P6, PT, R0.reuse, 0x2, !P0 ;  /* 0x000000020000780c */ /* 0x040fe400047c1670 */
[C---:B------:R-:W-:Y:S01]  /*1eeb0*/  ISETP.LT.OR P5, PT, R0.reuse, 0x1, !P0 ;  /* 0x000000010000780c */ /* 0x040fe200047a1670 */
[----:B------:R1:W-:Y:S01]  /*1eec0*/  @!P3 STG.E.U8 desc[UR20][R28.64+0x1], R13 ;  /* 0x0000010d1c00b986 */ /* 0x0003e2000c101114 */
[----:B------:R-:W-:Y:S02]  /*1eed0*/  ISETP.LT.OR P2, PT, R0, 0xa, !P1 ;  /* 0x0000000a0000780c */ /* 0x000fe40004f41670 */
[----:B0-----:R-:W-:Y:S02]  /*1eee0*/  F2FP.SATFINITE.E5M2.F32.PACK_AB_MERGE_C R5, RZ, R3, RZ ;  /* 0x00000003ff05723e */ /* 0x001fe400048060ff */
[----:B-1----:R-:W-:Y:S01]  /*1eef0*/  F2FP.SATFINITE.E5M2.F32.PACK_AB_MERGE_C R13, RZ, R2, RZ ;  /* 0x00000002ff0d723e */ /* 0x002fe200048060ff */
[----:B------:R-:W-:-:S02]  /*1ef00*/  FMUL R3, R38, UR22 ;  /* 0x0000001626037c20 */ /* 0x000fc40008400000 */
[----:B------:R-:W3:Y:S01]  /*1ef10*/  LDL.LU R38, [R1+0x294] ;  /* 0x0002940001267983 */ /* 0x000ee20000300800 */
[----:B------:R-:W-:Y:S02]  /*1ef20*/  F2FP.SATFINITE.E5M2.F32.PACK_AB_MERGE_C R11, RZ, R4, RZ ;  /* 0x00000004ff0b723e */ /* 0x000fe400048060ff */
[----:B------:R-:W-:Y:S01]  /*1ef30*/  ISETP.LT.OR P3, PT, R0, 0x9, !P1 ;  /* 0x000000090000780c */ /* 0x000fe20004f61670 */
[----:B------:R0:W-:Y:S01]  /*1ef40*/  @!P6 STG.E.U8 desc[UR20][R26.64+0x1], R9 ;  /* 0x000001091a00e986 */ /* 0x0001e2000c101114 */
[----:B------:R-:W-:-:S03]  /*1ef50*/  FMUL R2, R37, UR22 ;  /* 0x0000001625027c20 */ /* 0x000fc60008400000 */
[----:B------:R-:W3:Y:S01]  /*1ef60*/  LDL.LU R37, [R1+0x298] ;  /* 0x0002980001257983 */ /* 0x000ee20000300800 */
[----:B------:R-:W-:Y:S02]  /*1ef70*/  F2FP.SATFINITE.E5M2.F32.PACK_AB_MERGE_C R7, RZ, R7, RZ ;  /* 0x00000007ff07723e */ /* 0x000fe400048060ff */
[----:B0-----:R-:W-:-:S03]  /*1ef80*/  F2FP.SATFINITE.E5M2.F32.PACK_AB_MERGE_C R9, RZ, R2, RZ ;  /* 0x00000002ff09723e */ /* 0x001fc600048060ff */
        /* <DEDUP_REMOVED lines=8> */
[----:B------:R-:W2:Y:S03]  /*1f010*/  LDL.LU R35, [R1+0x2a0] ;  /* 0x0002a00001237983 */ /* 0x000ea60000300800 */
[----:B------:R-:W-:Y:S01]  /*1f020*/  F2FP.SATFINITE.E5M2.F32.PACK_AB_MERGE_C R15, RZ, R2, RZ ;  /* 0x00000002ff0f723e */ /* 0x000fe200048060ff */
[----:B----4-:R-:W-:Y:S02]  /*1f030*/  FMUL R2, R34, UR22 ;  /* 0x0000001622027c20 */ /* 0x010fe40008400000 */
[----:B------:R-:W4:Y:S01]  /*1f040*/  LDL.LU R34, [R1+0x2a4] ;  /* 0x0002a40001227983 */ /* 0x000f220000300800 */
[----:B-----5:R-:W-:-:S03]  /*1f050*/  FMUL R3, R33, UR22 ;  /* 0x0000001621037c20 */ /* 0x020fc60008400000 */
[----:B------:R-:W5:Y:S01]  /*1f060*/  LDL.LU R33, [R1+0x2a8] ;  /* 0x0002a80001217983 */ /* 0x000f620000300800 */
[----:B---3--:R-:W-:-:S03]  /*1f070*/  FMUL R4, R31, UR22 ;  /* 0x000000161f047c20 */ /* 0x008fc60008400000 */
[----:B------:R-:W3:Y:S01]  /*1f080*/  LDL.LU R31, [R1+0x2ac] ;  /* 0x0002ac00011f7983 */ /* 0x000ee20000300800 */
[----:B0-----:R-:W-:-:S03]  /*1f090*/  FMUL R5, R30, UR22 ;  /* 0x000000161e057c20 */ /* 0x001fc60008400000 */
[----:B------:R-:W3:Y:S01]  /*1f0a0*/  LDL.LU R30, [R1+0x2b0] ;  /* 0x0002b000011e7983 */ /* 0x000ee20000300800 */
[C---:B------:R-:W-:Y:S02]  /*1f0b0*/  ISETP.LT.OR P6, PT, R0.reuse, 0xa, !P0 ;  /* 0x0000000a0000780c */ /* 0x040fe400047c1670 */
[C---:B------:R-:W-:Y:S02]  /*1f0c0*/  ISETP.LT.OR P5, PT, R0.reuse, 0x9, !P0 ;  /* 0x000000090000780c */ /* 0x040fe400047a1670 */
[C---:B------:R-:W-:Y:S02]  /*1f0d0*/  ISETP.LT.OR P3, PT, R0.reuse, 0x11, !P1 ;  /* 0x000000110000780c */ /* 0x040fe40004f61670 */
[----:B------:R-:W-:-:S07]  /*1f0e0*/  ISETP.LT.OR P2, PT, R0, 0x12, !P1 ;  /* 0x000000120000780c */ /* 0x000fce0004f41670 */
[----:B------:R0:W-:Y:S01]  /*1f0f0*/  @!P6 STG.E.U8 desc[UR20][R26.64+0x9], R7 ;  /* 0x000009071a00e986 */ /* 0x0001e2000c101114 */
[----:B------:R-:W-:-:S03]  /*1f100*/  ISETP.LT.OR P6, PT, R0, 0x12, !P0 ;  /* 0x000000120000780c */ /* 0x000fc600047c1670 */
[----:B------:R-:W-:Y:S01]  /*1f110*/  @!P5 STG.E.U8 desc[UR20][R26.64+0x8], R13 ;  /* 0x0000080d1a00d986 */ /* 0x000fe2000c101114 */
[----:B------:R-:W-:-:S03]  /*1f120*/  ISETP.LT.OR P5, PT, R0, 0x11, !P0 ;  /* 0x000000110000780c */ /* 0x000fc600047a1670 */
[----:B------:R1:W-:Y:S01]  /*1f130*/  @!P3 STG.E.U8 desc[UR20][R28.64+0x10], R9 ;  /* 0x000010091c00b986 */ /* 0x0003e2000c101114 */
[C---:B------:R-:W-:Y:S02]  /*1f140*/  ISETP.LT.OR P3, PT, R0.reuse, 0x19, !P1 ;  /* 0x000000190000780c */ /* 0x040fe40004f61670 */
[----:B0-----:R-:W-:Y:S01]  /*1f150*/  F2FP.SATFINITE.E5M2.F32.PACK_AB_MERGE_C R7, RZ, R2, RZ ;  /* 0x00000002ff07723e */ /* 0x001fe200048060ff */
[----:B------:R0:W-:Y:S01]  /*1f160*/  @!P2 STG.E.U8 desc[UR20][R28.64+0x11], R11 ;  /* 0x0000110b1c00a986 */ /* 0x0001e2000c101114 */
[----:B------:R-:W-:Y:S02]  /*1f170*/  ISETP.LT.OR P2, PT, R0, 0x1a, !P1 ;  /* 0x0000001a0000780c */ /* 0x000fe40004f41670 */
[----:B-1----:R-:W-:Y:S01]  /*1f180*/  F2FP.SATFINITE.E5M2.F32.PACK_AB_MERGE_C R9, RZ, R3, RZ ;  /* 0x00000003ff09723e */ /* 0x002fe200048060ff */
[----:B------:R-:W-:Y:S02]  /*1f190*/  FMUL R2, R38, UR22 ;  /* 0x0000001626027c20 */ /* 0x000fe40008400000 */
[----:B------:R-:W3:Y:S01]  /*1f1a0*/  LDL.LU R38, [R1+0x2b4] ;  /* 0x0002b40001267983 */ /* 0x000ee20000300800 */
[----:B0-----:R-:W-:-:S03]  /*1f1b0*/  F2FP.SATFINITE.E5M2.F32.PACK_AB_MERGE_C R11, RZ, R4, RZ ;  /* 0x00000004ff0b723e */ /* 0x001fc600048060ff */
[----:B------:R0:W-:Y:S01]  /*1f1c0*/  @!P6 STG.E.U8 desc[UR20][R26.64+0x11], R7 ;  /* 0x000011071a00e986 */ /* 0x0001e2000c101114 */
[----:B------:R-:W-:Y:S01]  /*1f1d0*/  ISETP.LT.OR P6, PT, R0, 0x1a, !P0 ;  /* 0x0000001a0000780c */ /* 0x000fe200047c1670 */
[----:B------:R-:W-:Y:S02]  /*1f1e0*/  FMUL R3, R37, UR22 ;  /* 0x0000001625037c20 */ /* 0x000fe40008400000 */
[----:B------:R-:W3:Y:S01]  /*1f1f0*/  LDL.LU R37, [R1+0x2b8] ;  /* 0x0002b80001257983 */ /* 0x000ee20000300800 */
[----:B0-----:R-:W-:-:S03]  /*1f200*/  F2FP.SATFINITE.E5M2.F32.PACK_AB_MERGE_C R7, RZ, R2, RZ ;  /* 0x00000002ff07723e */ /* 0x001fc600048060ff */
[----:B------:R-:W-:Y:S04]  /*1f210*/  @!P5 STG.E.U8 desc[UR20][R26.64+0x10], R15 ;  /* 0x0000100f1a00d986 */ /* 0x000fe8000c101114 */
        /* <DEDUP_REMOVED lines=13> */
[----:B------:R-:W5:Y:S02]  /*1f2f0*/  LDL.LU R33, [R1+0x2c8] ;  /* 0x0002c80001217983 */ /* 0x000f640000300800 */
        /* <DEDUP_REMOVED lines=8> */
[----:B------:R-:W-:Y:S02]  /*1f380*/  F2FP.SATFINITE.E5M2.F32.PACK_AB_MERGE_C R5, RZ, R5, RZ ;  /* 0x00000005ff05723e */ /* 0x000fe400048060ff */
[----:B------:R-:W-:-:S05]  /*1f390*/  ISETP.LT.OR P6, PT, R0, 0x22, !P0 ;  /* 0x000000220000780c */ /* 0x000fca00047c1670 */
[----:B------:R0:W-:Y:S01]  /*1f3a0*/  @!P5 STG.E.U8 desc[UR20][R26.64+0x18], R5 ;  /* 0x000018051a00d986 */ /* 0x0001e2000c101114 */
[----:B------:R-:W-:-:S03]  /*1f3b0*/  ISETP.LT.OR P5, PT, R0, 0x21, !P0 ;  /* 0x000000210000780c */ /* 0x000fc600047a1670 */
[----:B------:R-:W-:Y:S01]  /*1f3c0*/  @!P3 STG.E.U8 desc[UR20][R28.64+0x20], R9 ;  /* 0x000020091c00b986 */ /* 0x000fe2000c101114 */
[----:B------:R-:W-:-:S03]  /*1f3d0*/  ISETP.LT.OR P3, PT, R0, 0x29, !P1 ;  /* 0x000000290000780c */ /* 0x000fc60004f61670 */
[----:B------:R1:W-:Y:S01]  /*1f3e0*/  @!P2 STG.E.U8 desc[UR20][R28.64+0x21], R11 ;  /* 0x0000210b1c00a986 */ /* 0x0003e2000c101114 */
[----:B------:R-:W-:Y:S02]  /*1f3f0*/  ISETP.LT.OR P2, PT, R0, 0x2a, !P1 ;  /* 0x0000002a0000780c */ /* 0x000fe40004f41670 */
[----:B0-----:R-:W-:Y:S02]  /*1f400*/  F2FP.SATFINITE.E5M2.F32.PACK_AB_MERGE_C R5, RZ, R3, RZ ;  /* 0x00000003ff05723e */ /* 0x001fe400048060ff */
[----:B-1----:R-:W-:Y:S01]  /*1f410*/  F2FP.SATFINITE.E5M2.F32.PACK_AB_MERGE_C R11, RZ, R2, RZ ;  /* 0x00000002ff0b723e */ /* 0x002fe200048060ff */
[----:B------:R-:W-:Y:S02]  /*1f420*/  FMUL R2, R38, UR22 ;  /* 0x0000001626027c20 */ /* 0x000fe40008400000 */
[----:B------:R-:W3:Y:S01]  /*1f430*/  LDL.LU R38, [R1+0x2d4] ;  /* 0x0002d40001267983 */ /* 0x000ee20000300800 */
[----:B------:R-:W-:-:S03]  /*1f440*/  F2FP.SATFINITE.E5M2.F32.PACK_AB_MERGE_C R9, RZ, R4, RZ ;  /* 0x00000004ff09723e */ /* 0x000fc600048060ff */
[----:B------:R-:W-:Y:S01]  /*1f450*/  @!P6 STG.E.U8 desc[UR20][R26.64+0x21], R5 ;  /* 0x000021051a00e986 */ /* 0x000fe2000c101114 */
[----:B------:R-:W-:Y:S01]  /*1f460*/  ISETP.LT.OR P6, PT, R0, 0x2a, !P0 ;  /* 0x0000002a0000780c */ /* 0x000fe200047c1670 */
[----:B------:R-:W-:Y:S02]  /*1f470*/  FMUL R3, R37, UR22 ;  /* 0x0000001625037c20 */ /* 0x000fe40008400000 */
[----:B------:R-:W3:Y:S04]  /*1f480*/  LDL.LU R37, [R1+0x2d8] ;  /* 0x0002d80001257983 */ /* 0x000ee80000300800 */
[----:B------:R-:W-:Y:S04]  /*1f490*/  @!P5 STG.E.U8 desc[UR20][R26.64+0x20], R13 ;  /* 0x0000200d1a00d986 */ /* 0x000fe8000c101114 */
[----:B------:R0:W-:Y:S04]  /*1f4a0*/  @!P3 STG.E.U8 desc[UR20][R28.64+0x28], R7 ;  /* 0x000028071c00b986 */ /* 0x0001e8000c101114 */
[----:B------:R1:W-:Y:S01]  /*1f4b0*/  @!P2 STG.E.U8 desc[UR20][R28.64+0x29], R9 ;  /* 0x000029091c00a986 */ /* 0x0003e2000c101114 */
[----:B0-----:R-:W-:-:S02]  /*1f4c0*/  F2FP.SATFINITE.E5M2.F32.PACK_AB_MERGE_C R7, RZ, R2, RZ ;  /* 0x00000002ff07723e */ /* 0x001fc400048060ff */
[----:B-1----:R-:W-:-:S03]  /*1f4d0*/  F2FP.SATFINITE.E5M2.F32.PACK_AB_MERGE_C R9, RZ, R3, RZ ;  /* 0x00000003ff09723e */ /* 0x002fc600048060ff */
[----:B------:R0:W-:Y:S01]  /*1f4e0*/  @!P6 STG.E.U8 desc[UR20][R26.64+0x29], R7 ;  /* 0x000029071a00e986 */ /* 0x0001e2000c101114 */
[----:B--2---:R-:W-:-:S03]  /*1f4f0*/  FMUL R4, R36, UR22 ;  /* 0x0000001624047c20 */ /* 0x004fc60008400000 */
[----:B------:R-:W2:Y:S02]  /*1f500*/  LDL.LU R36, [R1+0x2dc] ;  /* 0x0002dc0001247983 */ /* 0x000ea40000300800 */
[----:B------:R-:W-:Y:S01]  /*1f510*/  F2FP.SATFINITE.E5M2.F32.PACK_AB_MERGE_C R13, RZ, R4, RZ ;  /* 0x00000004ff0d723e */ /* 0x000fe200048060ff */
        /* <DEDUP_REMOVED lines=15> */
[----:B------:R-:W-:Y:S01]  /*1f610*/  @!P5 STG.E.U8 desc[UR20][R26.64+0x28], R11 ;  /* 0x0000280b1a00d986 */ /* 0x000fe2000c101114 */
[----:B------:R-:W-:-:S03]  /*1f620*/  ISETP.LT.OR P5, PT, R0, 0x31, !P0 ;  /* 0x000000310000780c */ /* 0x000fc600047a1670 */
[----:B------:R0:W-:Y:S01]  /*1f630*/  @!P2 STG.E.U8 desc[UR20][R28.64+0x31], R13 ;  /* 0x0000310d1c00a986 */ /* 0x0001e2000c101114 */
[----:B------:R-:W-:-:S03]  /*1f640*/  ISETP.LT.OR P2, PT, R0, 0x3a, !P1 ;  /* 0x0000003a0000780c */ /* 0x000fc60004f41670 */
[----:B------:R1:W-:Y:S01]  /*1f650*/  @!P3 STG.E.U8 desc[UR20][R28.64+0x30], R9 ;  /* 0x000030091c00b986 */ /* 0x0003e2000c101114 */
[----:B------:R-:W-:Y:S02]  /*1f660*/  ISETP.LT.OR P3, PT, R0, 0x39, !P1 ;  /* 0x000000390000780c */ /* 0x000fe40004f61670 */
[----:B------:R-:W-:Y:S02]  /*1f670*/  F2FP.SATFINITE.E5M2.F32.PACK_AB_MERGE_C R5, RZ, R5, RZ ;  /* 0x00000005ff05723e */ /* 0x000fe400048060ff */
[----:B0-----:R-:W-:Y:S02]  /*1f680*/  F2FP.SATFINITE.E5M2.F32.PACK_AB_MERGE_C R13, RZ, R2, RZ ;  /* 0x00000002ff0d723e */ /* 0x001fe400048060ff */
[----:B-1----:R-:W-:Y:S01]  /*1f690*/  F2FP.SATFINITE.E5M2.F32.PACK_AB_MERGE_C R9, RZ, R3, RZ ;  /* 0x00000003ff09723e */ /* 0x002fe200048060ff */
[----:B------:R-:W-:Y:S02]  /*1f6a0*/  FMUL R3, R38, UR22 ;  /* 0x0000001626037c20 */ /* 0x000fe40008400000 */
[----:B------:R-:W3:Y:S01]  /*1f6b0*/  LDL.LU R38, [R1+0x2f4] ;  /* 0x0002f40001267983 */ /* 0x000ee20000300800 */
[----:B------:R-:W-:-:S03]  /*1f6c0*/  F2FP.SATFINITE.E5M2.F32.PACK_AB_MERGE_C R11, RZ, R4, RZ ;  /* 0x00000004ff0b723e */ /* 0x000fc600048060ff */
[----:B------:R0:W-:Y:S01]  /*1f6d0*/  @!P6 STG.E.U8 desc[UR20][R26.64+0x31], R7 ;  /* 0x000031071a00e986 */ /* 0x0001e2000c101114 */
[----:B------:R-:W-:-:S03]  /*1f6e0*/  FMUL R2, R37, UR22 ;  /* 0x0000001625027c20 */ /* 0x000fc60008400000 */
[----:B------:R-:W3:Y:S01]  /*1f6f0*/  LDL.LU R37, [R1+0x2f8] ;  /* 0x0002f80001257983 */ /* 0x000ee20000300800 */
[----:B------:R-:W-:Y:S02]  /*1f700*/  ISETP.LT.OR P6, PT, R0, 0x3a, !P0 ;  /* 0x0000003a0000780c */ /* 0x000fe400047c1670 */
[----:B0-----:R-:W-:Y:S01]  /*1f710*/  F2FP.SATFINITE.E5M2.F32.PACK_AB_MERGE_C R7, RZ, R2, RZ ;  /* 0x00000002ff07723e */ /* 0x001fe200048060ff */
[----:B------:R0:W-:Y:S04]  /*1f720*/  @!P5 STG.E.U8 desc[UR20][R26.64+0x30], R5 ;  /* 0x000030051a00d986 */ /* 0x0001e8000c101114 */
[----:B------:R-:W-:Y:S04]  /*1f730*/  @!P2 STG.E.U8 desc[UR20][R28.64+0x39], R11 ;  /* 0x0000390b1c00a986 */ /* 0x000fe8000c101114 */
[----:B------:R1:W-:Y:S01]  /*1f740*/  @!P3 STG.E.U8 desc[UR20][R28.64+0x38], R9 ;  /* 0x000038091c00b986 */ /* 0x0003e2000c101114 */
[----:B0-----:R-:W-:-:S05]  /*1f750*/  F2FP.SATFINITE.E5M2.F32.PACK_AB_MERGE_C R5, RZ, R3, RZ ;  /* 0x00000003ff05723e */ /* 0x001fca00048060ff */
        /* <DEDUP_REMOVED lines=42> */
[----:B------:R-:W-:Y:S01]  /*1fa00*/  F2FP.SATFINITE.E5M2.F32.PACK_AB_MERGE_C R11, RZ, R4, RZ ;  /* 0x00000004ff0b723e */ /* 0x000fe200048060ff */
[----:B------:R-:W-:Y:S02]  /*1fa10*/  FMUL R2, R35, UR22 ;  /* 0x0000001623027c20 */ /* 0x000fe40008400000 */
[----:B------:R-:W2:Y:S03]  /*1fa20*/  LDL.LU R35, [R1+0x320] ;  /* 0x0003200001237983 */ /* 0x000ea60000300800 */
[----:B-1----:R-:W-:Y:S01]  /*1fa30*/  F2FP.SATFINITE.E5M2.F32.PACK_AB_MERGE_C R13, RZ, R2, RZ ;  /* 0x00000002ff0d723e */ /* 0x002fe200048060ff */
        /* <DEDUP_REMOVED lines=146> */
[----:B------:R-:W-:-:S03]  /*20360*/  FMUL R3, R37, UR22 ;  /* 0x0000001625037c20 */ /* 0x000fc60008400000 */
[----:B------:R-:W3:Y:S04]  /*20370*/  LDL.LU R37, [R1+0x398] ;  /* 0x0003980001257983 */ /* 0x000ee80000300800 */
[----:B------:R-:W-:Y:S04]  /*20380*/  @!P5 STG.E.U8 desc[UR20][R26.64+0x80], R13 ;  /* 0x0000800d1a00d986 */ /* 0x000fe8000c101114 */
[----:B------:R0:W-:Y:S04]  /*20390*/  @!P3 STG.E.U8 desc[UR20][R28.64+0x88], R7 ;  /* 0x000088071c00b986 */ /* 0x0001e8000c101114 */
[----:B------:R1:W-:Y:S01]  /*203a0*/  @!P2 STG.E.U8 desc[UR20][R28.64+0x89], R9 ;  /* 0x000089091c00a986 */ /* 0x0003e2000c101114 */
[----:B0-----:R-:W-:-:S02]  /*203b0*/  F2FP.SATFINITE.E5M2.F32.PACK_AB_MERGE_C R7, RZ, R2, RZ ;  /* 0x00000002ff07723e */ /* 0x001fc400048060ff */
[----:B-1----:R-:W-:Y:S01]  /*203c0*/  F2FP.SATFINITE.E5M2.F32.PACK_AB_MERGE_C R9, RZ, R3, RZ ;  /* 0x00000003ff09723e */ /* 0x002fe200048060ff */
[----:B--2---:R-:W-:Y:S02]  /*203d0*/  FMUL R4, R36, UR22 ;  /* 0x0000001624047c20 */ /* 0x004fe40008400000 */
[----:B------:R-:W2:Y:S03]  /*203e0*/  LDL.LU R36, [R1+0x39c] ;  /* 0x00039c0001247983 */ /* 0x000ea60000300800 */
[----:B------:R-:W-:Y:S01]  /*203f0*/  F2FP.SATFINITE.E5M2.F32.PACK_AB_MERGE_C R13, RZ, R4, RZ ;  /* 0x00000004ff0d723e */ /* 0x000fe200048060ff */
[----:B------:R-:W-:Y:S02]  /*20400*/  FMUL R5, R35, UR22 ;  /* 0x0000001623057c20 */ /* 0x000fe40008400000 */
[----:B------:R-:W2:Y:S01]  /*20410*/  LDL.LU R35, [R1+0x3a0] ;  /* 0x0003a00001237983 */ /* 0x000ea20000300800 */
[----:B----4-:R-:W-:-:S03]  /*20420*/  FMUL R2, R34, UR22 ;  /* 0x0000001622027c20 */ /* 0x010fc60008400000 */
[----:B------:R-:W4:Y:S01]  /*20430*/  LDL.LU R34, [R1+0x3a4] ;  /* 0x0003a40001227983 */ /* 0x000f220000300800 */
[----:B-----5:R-:W-:-:S03]  /*20440*/  FMUL R3, R33, UR22 ;  /* 0x0000001621037c20 */ /* 0x020fc60008400000 */
[----:B------:R-:W5:Y:S01]  /*20450*/  LDL.LU R33, [R1+0x3a8] ;  /* 0x0003a80001217983 */ /* 0x000f620000300800 */
        /* <DEDUP_REMOVED lines=16> */
[----:B------:R-:W-:Y:S01]  /*20560*/  @!P2 STG.E.U8 desc[UR20][R28.64+0x91], R13 ;  /* 0x0000910d1c00a986 */ /* 0x000fe2000c101114 */
[----:B------:R-:W-:Y:S02]  /*20570*/  ISETP.LT.OR P2, PT, R0, 0x9a, !P1 ;  /* 0x0000009a0000780c */ /* 0x000fe40004f41670 */
        /* <DEDUP_REMOVED lines=82> */
[----:B------:R0:W-:Y:S01]  /*20aa0*/  @!P6 STG.E.U8 desc[UR20][R26.64+0xb1], R7 ;  /* 0x0000b1071a00e986 */ /* 0x0001e2000c101114 */
[----:B------:R-:W-:-:S03]  /*20ab0*/  FMUL R3, R38, UR22 ;  /* 0x0000001626037c20 */ /* 0x000fc60008400000 */
[----:B------:R-:W3:Y:S01]  /*20ac0*/  LDL.LU R38, [R1+0x3f4] ;  /* 0x0003f40001267983 */ /* 0x000ee20000300800 */
[----:B------:R-:W-:Y:S02]  /*20ad0*/  F2FP.SATFINITE.E5M2.F32.PACK_AB_MERGE_C R11, RZ, R4, RZ ;  /* 0x00000004ff0b723e */ /* 0x000fe400048060ff */
[----:B------:R-:W-:Y:S01]  /*20ae0*/  ISETP.LT.OR P6, PT, R0, 0xba, !P0 ;  /* 0x000000ba0000780c */ /* 0x000fe200047c1670 */
[----:B------:R-:W-:Y:S02]  /*20af0*/  FMUL R2, R37, UR22 ;  /* 0x0000001625027c20 */ /* 0x000fe40008400000 */
[----:B------:R-:W3:Y:S03]  /*20b00*/  LDL.LU R37, [R1+0x3f8] ;  /* 0x0003f80001257983 */ /* 0x000ee60000300800 */
        /* <DEDUP_REMOVED lines=31> */
[----:B-1----:R-:W-:-:S03]  /*20d00*/  F2FP.SATFINITE.E5M2.F32.PACK_AB_MERGE_C R9, RZ, R3, RZ ;  /* 0x00000003ff09723e */ /* 0x002fc600048060ff */
[----:B------:R0:W-:Y:S01]  /*20d10*/  @!P6 STG.E.U8 desc[UR20][R26.64+0xc1], R7 ;  /* 0x0000c1071a00e986 */ /* 0x0001e2000c101114 */
[----:B------:R-:W-:Y:S01]  /*20d20*/  FMUL R2, R38, UR22 ;  /* 0x0000001626027c20 */ /* 0x000fe20008400000 */
[----:B------:R-:W-:Y:S02]  /*20d30*/  ISETP.LT.OR P6, PT, R0, 0xca, !P0 ;  /* 0x000000ca0000780c */ /* 0x000fe400047c1670 */
[----:B------:R-:W3:Y:S01]  /*20d40*/  LDL.LU R38, [R1+0x414] ;  /* 0x0004140001267983 */ /* 0x000ee20000300800 */
[----:B------:R-:W-:Y:S01]  /*20d50*/  F2FP.SATFINITE.E5M2.F32.PACK_AB_MERGE_C R13, RZ, R4, RZ ;  /* 0x00000004ff0d723e */ /* 0x000fe200048060ff */
        /* <DEDUP_REMOVED lines=24> */
[C---:B------:R-:W-:Y:S01]  /*20ee0*/  ISETP.LT.OR P3, PT, R0.reuse, 0xd1, !P1 ;  /* 0x000000d10000780c */ /* 0x040fe20004f61670 */
[----:B------:R-:W3:Y:S01]  /*20ef0*/  LDL.LU R40, [R1+0x434] ;  /* 0x0004340001287983 */ /* 0x000ee20000300800 */
[C---:B------:R-:W-:Y:S02]  /*20f00*/  ISETP.LT.OR P2, PT, R0.reuse, 0xd2, !P1 ;  /* 0x000000d20000780c */ /* 0x040fe40004f41670 */
[----:B------:R-:W-:Y:S02]  /*20f10*/  ISETP.LT.OR P6, PT, R0, 0xd2, !P0 ;  /* 0x000000d20000780c */ /* 0x000fe400047c1670 */
[----:B------:R-:W-:-:S05]  /*20f20*/  F2FP.SATFINITE.E5M2.F32.PACK_AB_MERGE_C R5, RZ, R5, RZ ;  /* 0x00000005ff05723e */ /* 0x000fca00048060ff */
[----:B------:R0:W-:Y:S01]  /*20f30*/  @!P5 STG.E.U8 desc[UR20][R26.64+0xc8], R5 ;  /* 0x0000c8051a00d986 */ /* 0x0001e2000c101114 */
[----:B------:R-:W-:-:S03]  /*20f40*/  ISETP.LT.OR P5, PT, R0, 0xd1, !P0 ;  /* 0x000000d10000780c */ /* 0x000fc600047a1670 */
[----:B------:R-:W-:Y:S01]  /*20f50*/  @!P3 STG.E.U8 desc[UR20][R28.64+0xd0], R9 ;  /* 0x0000d0091c00b986 */ /* 0x000fe2000c101114 */
[----:B------:R-:W-:-:S03]  /*20f60*/  ISETP.LT.OR P3, PT, R0, 0xd9, !P1 ;  /* 0x000000d90000780c */ /* 0x000fc60004f61670 */
[----:B------:R1:W-:Y:S01]  /*20f70*/  @!P2 STG.E.U8 desc[UR20][R28.64+0xd1], R11 ;  /* 0x0000d10b1c00a986 */ /* 0x0003e2000c101114 */
[----:B0-----:R-:W-:Y:S02]  /*20f80*/  F2FP.SATFINITE.E5M2.F32.PACK_AB_MERGE_C R5, RZ, R3, RZ ;  /* 0x00000003ff05723e */ /* 0x001fe400048060ff */
[----:B------:R-:W-:-:S03]  /*20f90*/  ISETP.LT.OR P2, PT, R0, 0xda, !P1 ;  /* 0x000000da0000780c */ /* 0x000fc60004f41670 */
[----:B------:R-:W-:Y:S01]  /*20fa0*/  @!P6 STG.E.U8 desc[UR20][R26.64+0xd1], R5 ;  /* 0x0000d1051a00e986 */ /* 0x000fe2000c101114 */
[----:B-1----:R-:W-:Y:S02]  /*20fb0*/  F2FP.SATFINITE.E5M2.F32.PACK_AB_MERGE_C R11, RZ, R2, RZ ;  /* 0x00000002ff0b723e */ /* 0x002fe400048060ff */
[----:B------:R-:W-:Y:S01]  /*20fc0*/  ISETP.LT.OR P6, PT, R0, 0xda, !P0 ;  /* 0x000000da0000780c */ /* 0x000fe200047c1670 */
[----:B------:R-:W-:Y:S02]  /*20fd0*/  FMUL R2, R38, UR22 ;  /* 0x0000001626027c20 */ /* 0x000fe40008400000 */
[----:B------:R-:W3:Y:S01]  /*20fe0*/  LDL.LU R38, [R1+0x438] ;  /* 0x0004380001267983 */ /* 0x000ee20000300800 */
[----:B------:R-:W-:Y:S01]  /*20ff0*/  F2FP.SATFINITE.E5M2.F32.PACK_AB_MERGE_C R9, RZ, R4, RZ ;  /* 0x00000004ff09723e */ /* 0x000fe200048060ff */
        /* <DEDUP_REMOVED lines=14> */
[----:B------:R-:W4:Y:S02]  /*210e0*/  LDL.LU R34, [R1+0x448] ;  /* 0x0004480001227983 */ /* 0x000f240000300800 */
[----:B0-----:R-:W-:Y:S01]  /*210f0*/  F2FP.SATFINITE.E5M2.F32.PACK_AB_MERGE_C R7, RZ, R2, RZ ;  /* 0x00000002ff07723e */ /* 0x001fe200048060ff */
[----:B-----5:R-:W-:Y:S02]  /*21100*/  FMUL R3, R33, UR22 ;  /* 0x0000001621037c20 */ /* 0x020fe40008400000 */
[----:B------:R-:W5:Y:S01]  /*21110*/  LDL.LU R33, [R1+0x44c] ;  /* 0x00044c0001217983 */ /* 0x000f620000300800 */
[----:B---3--:R-:W-:-:S03]  /*21120*/  FMUL R4, R31, UR22 ;  /* 0x000000161f047c20 */ /* 0x008fc60008400000 */
        /* <DEDUP_REMOVED lines=13> */
[----:B------:R-:W-:Y:S02]  /*21200*/  F2FP.SATFINITE.E5M2.F32.PACK_AB_MERGE_C R5, RZ, R5, RZ ;  /* 0x00000005ff05723e */ /* 0x000fe400048060ff */
[----:B0-----:R-:W-:Y:S01]  /*21210*/  F2FP.SATFINITE.E5M2.F32.PACK_AB_MERGE_C R11, RZ, R4, RZ ;  /* 0x00000004ff0b723e */ /* 0x001fe200048060ff */
[----:B------:R-:W-:Y:S01]  /*21220*/  @!P6 STG.E.U8 desc[UR20][R26.64+0xe1], R7 ;  /* 0x0000e1071a00e986 */ /* 0x000fe2000c101114 */
[C---:B------:R-:W-:Y:S02]  /*21230*/  ISETP.LT.OR P6, PT, R0.reuse, 0xea, !P0 ;  /* 0x000000ea0000780c */ /* 0x040fe400047c1670 */
[----:B-1----:R-:W-:Y:S01]  /*21240*/  F2FP.SATFINITE.E5M2.F32.PACK_AB_MERGE_C R9, RZ, R3, RZ ;  /* 0x00000003ff09723e */ /* 0x002fe200048060ff */
[----:B------:R0:W-:Y:S01]  /*21250*/  @!P5 STG.E.U8 desc[UR20][R26.64+0xe0], R5 ;  /* 0x0000e0051a00d986 */ /* 0x0001e2000c101114 */
[----:B------:R-:W-:-:S03]  /*21260*/  ISETP.LT.OR P5, PT, R0, 0xe9, !P0 ;  /* 0x000000e90000780c */ /* 0x000fc600047a1670 */
[----:B------:R-:W-:Y:S01]  /*21270*/  @!P2 STG.E.U8 desc[UR20][R28.64+0xe9], R11 ;  /* 0x0000e90b1c00a986 */ /* 0x000fe2000c101114 */
[----:B------:R-:W-:Y:S01]  /*21280*/  ISETP.LT.OR P2, PT, R0, 0xf2, !P1 ;  /* 0x000000f20000780c */ /* 0x000fe20004f41670 */
[----:B------:R-:W-:Y:S02]  /*21290*/  FMUL R3, R40, UR22 ;  /* 0x0000001628037c20 */ /* 0x000fe40008400000 */
[----:B------:R1:W-:Y:S01]  /*212a0*/  @!P3 STG.E.U8 desc[UR20][R28.64+0xe8], R9 ;  /* 0x0000e8091c00b986 */ /* 0x0003e2000c101114 */
[----:B------:R-:W-:Y:S02]  /*212b0*/  ISETP.LT.OR P3, PT, R0, 0xf1, !P1 ;  /* 0x000000f10000780c */ /* 0x000fe40004f61670 */
[----:B------:R-:W-:Y:S01]  /*212c0*/  F2FP.SATFINITE.E5M2.F32.PACK_AB_MERGE_C R13, RZ, R2, RZ ;  /* 0x00000002ff0d723e */ /* 0x000fe200048060ff */
[----:B------:R-:W-:Y:S01]  /*212d0*/  FMUL R2, R38, UR22 ;  /* 0x0000001626027c20 */ /* 0x000fe20008400000 */
[----:B------:R-:W-:Y:S01]  /*212e0*/  FMUL R4, R37, UR22 ;  /* 0x0000001625047c20 */ /* 0x000fe20008400000 */
[----:B------:R-:W-:-:S03]  /*212f0*/  F2FP.SATFINITE.E5M2.F32.PACK_AB_MERGE_C R3, RZ, R3, RZ ;  /* 0x00000003ff03723e */ /* 0x000fc600048060ff */
[----:B0-----:R-:W-:Y:S02]  /*21300*/  F2FP.SATFINITE.E5M2.F32.PACK_AB_MERGE_C R5, RZ, R2, RZ ;  /* 0x00000002ff05723e */ /* 0x001fe400048060ff */
[----:B------:R-:W-:Y:S01]  /*21310*/  F2FP.SATFINITE.E5M2.F32.PACK_AB_MERGE_C R7, RZ, R4, RZ ;  /* 0x00000004ff07723e */ /* 0x000fe200048060ff */
[----:B------:R-:W-:Y:S01]  /*21320*/  @!P5 STG.E.U8 desc[UR20][R26.64+0xe8], R13 ;  /* 0x0000e80d1a00d986 */ /* 0x000fe2000c101114 */
[----:B------:R-:W-:-:S03]  /*21330*/  ISETP.LT.OR P5, PT, R0, 0xf1, !P0 ;  /* 0x000000f10000780c */ /* 0x000fc600047a1670 */
[----:B------:R-:W-:Y:S01]  /*21340*/  @!P6 STG.E.U8 desc[UR20][R26.64+0xe9], R3 ;  /* 0x0000e9031a00e986 */ /* 0x000fe2000c101114 */
[----:B------:R-:W-:-:S03]  /*21350*/  ISETP.LT.OR P6, PT, R0, 0xf2, !P0 ;  /* 0x000000f20000780c */ /* 0x000fc600047c1670 */
[----:B------:R0:W-:Y:S01]  /*21360*/  @!P2 STG.E.U8 desc[UR20][R28.64+0xf1], R7 ;  /* 0x0000f1071c00a986 */ /* 0x0001e2000c101114 */
[C---:B------:R-:W-:Y:S02]  /*21370*/  ISETP.LT.OR P2, PT, R0.reuse, 0xf9, !P1 ;  /* 0x000000f90000780c */ /* 0x040fe40004f41670 */
[C---:B------:R-:W-:Y:S01]  /*21380*/  ISETP.LT.OR P1, PT, R0.reuse, 0xfa, !P1 ;  /* 0x000000fa0000780c */ /* 0x040fe20004f21670 */
[----:B------:R3:W-:Y:S01]  /*21390*/  @!P3 STG.E.U8 desc[UR20][R28.64+0xf0], R5 ;  /* 0x0000f0051c00b986 */ /* 0x0007e2000c101114 */
[C---:B------:R-:W-:Y:S02]  /*213a0*/  ISETP.LT.OR P3, PT, R0.reuse, 0xf9, !P0 ;  /* 0x000000f90000780c */ /* 0x040fe40004761670 */
[----:B------:R-:W-:Y:S01]  /*213b0*/  ISETP.LT.OR P0, PT, R0, 0xfa, !P0 ;  /* 0x000000fa0000780c */ /* 0x000fe20004701670 */
[----:B--2---:R-:W-:-:S05]  /*213c0*/  FMUL R2, R36, UR22 ;  /* 0x0000001624027c20 */ /* 0x004fca0008400000 */
[----:B-1----:R-:W-:-:S05]  /*213d0*/  F2FP.SATFINITE.E5M2.F32.PACK_AB_MERGE_C R9, RZ, R2, RZ ;  /* 0x00000002ff09723e */ /* 0x002fca00048060ff */
[----:B------:R1:W-:Y:S01]  /*213e0*/  @!P5 STG.E.U8 desc[UR20][R26.64+0xf0], R9 ;  /* 0x0000f0091a00d986 */ /* 0x0003e2000c101114 */
[----:B------:R-:W-:-:S05]  /*213f0*/  FMUL R0, R35, UR22 ;  /* 0x0000001623007c20 */ /* 0x000fca0008400000 */
[----:B0-----:R-:W-:Y:S01]  /*21400*/  F2FP.SATFINITE.E5M2.F32.PACK_AB_MERGE_C R7, RZ, R0, RZ ;  /* 0x00000000ff07723e */ /* 0x001fe200048060ff */
[----:B----4-:R-:W-:Y:S01]  /*21410*/  FMUL R2, R34, UR22 ;  /* 0x0000001622027c20 */ /* 0x010fe20008400000 */
[----:B-----5:R-:W-:-:S04]  /*21420*/  FMUL R3, R33, UR22 ;  /* 0x0000001621037c20 */ /* 0x020fc80008400000 */
[----:B------:R-:W-:Y:S02]  /*21430*/  F2FP.SATFINITE.E5M2.F32.PACK_AB_MERGE_C R11, RZ, R2, RZ ;  /* 0x00000002ff0b723e */ /* 0x000fe400048060ff */
[----:B------:R-:W-:Y:S01]  /*21440*/  F2FP.SATFINITE.E5M2.F32.PACK_AB_MERGE_C R3, RZ, R3, RZ ;  /* 0x00000003ff03723e */ /* 0x000fe200048060ff */
[----:B------:R1:W-:Y:S01]  /*21450*/  @!P6 STG.E.U8 desc[UR20][R26.64+0xf1], R7 ;  /* 0x0000f1071a00e986 */ /* 0x0003e2000c101114 */
[----:B---3--:R-:W-:Y:S01]  /*21460*/  FMUL R4, R31, UR22 ;  /* 0x000000161f047c20 */ /* 0x008fe20008400000 */
[----:B------:R-:W-:-:S04]  /*21470*/  FMUL R5, R30, UR22 ;  /* 0x000000161e057c20 */ /* 0x000fc80008400000 */
[----:B------:R-:W-:Y:S02]  /*21480*/  F2FP.SATFINITE.E5M2.F32.PACK_AB_MERGE_C R13, RZ, R4, RZ ;  /* 0x00000004ff0d723e */ /* 0x000fe400048060ff */
[----:B------:R-:W-:Y:S01]  /*21490*/  F2FP.SATFINITE.E5M2.F32.PACK_AB_MERGE_C R5, RZ, R5, RZ ;  /* 0x00000005ff05723e */ /* 0x000fe200048060ff */
[----:B------:R1:W-:Y:S04]  /*214a0*/  @!P2 STG.E.U8 desc[UR20][R28.64+0xf8], R11 ;  /* 0x0000f80b1c00a986 */ /* 0x0003e8000c101114 */
[----:B------:R1:W-:Y:S04]  /*214b0*/  @!P1 STG.E.U8 desc[UR20][R28.64+0xf9], R3 ;  /* 0x0000f9031c009986 */ /* 0x0003e8000c101114 */
[----:B------:R1:W-:Y:S04]  /*214c0*/  @!P3 STG.E.U8 desc[UR20][R26.64+0xf8], R13 ;  /* 0x0000f80d1a00b986 */ /* 0x0003e8000c101114 */
[----:B------:R1:W-:Y:S02]  /*214d0*/  @!P0 STG.E.U8 desc[UR20][R26.64+0xf9], R5 ;  /* 0x0000f9051a008986 */ /* 0x0003e4000c101114 */
.L_x_545:
[----:B------:R-:W-:Y:S05]  /*214e0*/  BSYNC B0 ;  /* 0x0000000000007941 */ /* 0x000fea0003800000 */
.L_x_31:
[----:B-12---:R-:W2:Y:S04]  /*214f0*/  LDL.LU R3, [R1+0x458] ;  /* 0x0004580001037983 */ /* 0x006ea80000300800 */
[----:B------:R-:W2:Y:S01]  /*21500*/  LDL.LU R2, [R1+0x45c] ;  /* 0x00045c0001027983 */ /* 0x000ea20000300800 */
[----:B------:R-:W-:Y:S01]  /*21510*/  ULDC UR6, c[0x0][0xc] ;  /* 0x0000030000067ab9 */ /* 0x000fe20000000800 */
[----:B------:R-:W-:Y:S01]  /*21520*/  ULDC UR7, c[0x0][0x10] ;  /* 0x0000040000077ab9 */ /* 0x000fe20000000800 */
[----:B---34-:R-:W2:Y:S01]  /*21530*/  LDC R5, c[0x0][0x14] ;  /* 0x00000500ff057b82 */ /* 0x018ea20000000800 */
[----:B------:R-:W-:Y:S01]  /*21540*/  UIMAD.WIDE.U32 UR6, UR6, UR7, URZ ;  /* 0x00000007060672a5 */ /* 0x000fe2000f8e003f */
[----:B-----5:R-:W-:Y:S01]  /*21550*/  PRMT R0, RZ, 0x7610, R0 ;  /* 0x00007610ff007816 */ /* 0x020fe20000000000 */
[----:B------:R-:W-:-:S04]  /*21560*/  UMOV UR10, 0xffffffff ;  /* 0xffffffff000a7882 */ /* 0x000fc80000000000 */
[----:B--2---:R-:W-:-:S04]  /*21570*/  IMAD.WIDE.U32 R2, R5, UR6, R2 ;  /* 0x0000000605027c25 */ /* 0x004fc8000f8e0002 */
[----:B------:R-:W-:Y:S01]  /*21580*/  IMAD R5, R5, UR7, RZ ;  /* 0x0000000705057c24 */ /* 0x000fe2000f8e02ff */
[----:B------:R-:W-:Y:S01]  /*21590*/  ULDC.64 UR6, c[0x0][0x650] ;  /* 0x0001940000067ab9 */ /* 0x000fe20000000a00 */
[----:B------:R-:W-:Y:S01]  /*215a0*/  IMAD.MOV.U32 R11, RZ, RZ, R2 ;  /* 0x000000ffff0b7224 */ /* 0x000fe200078e0002 */
[----:B------:R-:W-:Y:S01]  /*215b0*/  ISETP.GE.U32.AND P0, PT, R2, UR6, PT ;  /* 0x0000000602007c0c */ /* 0x000fe2000bf06070 */
[----:B------:R-:W-:Y:S02]  /*215c0*/  IMAD.IADD R13, R3, 0x1, R5 ;  /* 0x00000001030d7824 */ /* 0x000fe400078e0205 */
[----:B------:R-:W-:-:S03]  /*215d0*/  IMAD.MOV.U32 R2, RZ, RZ, -0x1 ;  /* 0xffffffffff027424 */ /* 0x000fc600078e00ff */
[----:B------:R1:W-:Y:S01]  /*215e0*/  STL [R1+0x458], R13 ;  /* 0x0004580d01007387 */ /* 0x0003e20000100800 */
[----:B------:R-:W-:-:S03]  /*215f0*/  ISETP.GE.U32.AND.EX P0, PT, R13, UR7, PT, P0 ;  /* 0x000000070d007c0c */ /* 0x000fc6000bf06100 */
[----:B------:R1:W-:Y:S04]  /*21600*/  STL [R1+0x45c], R11 ;  /* 0x00045c0b01007387 */ /* 0x0003e80000100800 */
[----:B------:R1:W-:Y:S06]  /*21610*/  STL [R1+0x460], R2 ;  /* 0x0004600201007387 */ /* 0x0003ec0000100800 */
[----:B------:R-:W-:Y:S05]  /*21620*/  @P0 BRA `(.L_x_546) ;  /* 0x0000000400740947 */ /* 0x000fea0003800000 */
[----:B------:R-:W2:Y:S01]  /*21630*/  S2R R8, SR_CTAID.X ;  /* 0x0000000000087919 */ /* 0x000ea20000002500 */
[----:B------:R-:W-:Y:S01]  /*21640*/  ULDC.64 UR16, c[0x0][0x628] ;  /* 0x00018a0000107ab9 */ /* 0x000fe20000000a00 */
[----:B------:R-:W3:Y:S01]  /*21650*/  LDC R9, c[0x0][0x144] ;  /* 0x00005100ff097b82 */ /* 0x000ee20000000800 */
[----:B------:R-:W-:Y:S01]  /*21660*/  ULDC UR6, c[0x0][0x150] ;  /* 0x0000540000067ab9 */ /* 0x000fe20000000800 */
[----:B------:R-:W4:Y:S01]  /*21670*/  S2R R12, SR_CTAID.Y ;  /* 0x00000000000c7919 */ /* 0x000f220000002600 */
[----:B------:R-:W-:Y:S01]  /*21680*/  ISETP.NE.U32.AND P0, PT, RZ, UR16, PT ;  /* 0x00000010ff007c0c */ /* 0x000fe2000bf05070 */
[----:B------:R-:W-:Y:S01]  /*21690*/  ULDC UR18, c[0x0][0x630] ;  /* 0x00018c0000127ab9 */ /* 0x000fe20000000800 */
[----:B------:R-:W-:Y:S02]  /*216a0*/  R2UR UR14, R11 ;  /* 0x000000000b0e72ca */ /* 0x000fe400000e0000 */
[----:B------:R-:W-:Y:S01]  /*216b0*/  ISETP.NE.AND.EX P0, PT, RZ, UR17, PT, P0 ;  /* 0x00000011ff007c0c */ /* 0x000fe2000bf05300 */
[----:B0-----:R-:W0:Y:S01]  /*216c0*/  LDC.64 R6, c[0x0][0x620] ;  /* 0x00018800ff067b82 */ /* 0x001e220000000a00 */
[----:B------:R-:W-:-:S02]  /*216d0*/  R2UR UR15, R13 ;  /* 0x000000000d0f72ca */ /* 0x000fc400000e0000 */
[----:B--2---:R-:W-:-:S05]  /*216e0*/  I2FP.F32.U32 R0, R8 ;  /* 0x0000000800007245 */ /* 0x004fca0000201000 */
[----:B------:R-:W-:-:S06]  /*216f0*/  FMUL R0, R0, UR6 ;  /* 0x0000000600007c20 */ /* 0x000fcc0008400000 */
[----:B------:R-:W2:Y:S01]  /*21700*/  F2I.U32.TRUNC.NTZ R0, R0 ;  /* 0x0000000000007305 */ /* 0x000ea2000020f000 */
[----:B----4-:R-:W-:Y:S05]  /*21710*/  @!P0 BRA `(.L_x_547) ;  /* 0x0000000000308947 */ /* 0x010fea0003800000 */
        /* <DEDUP_REMOVED lines=12> */
.L_x_547:
[----:B------:R-:W-:Y:S01]  /*217e0*/  USHF.R.U64 UR10, UR14, UR18, UR15 ;  /* 0x000000120e0a7299 */ /* 0x000fe2000800120f */
[----:B------:R-:W4:Y:S01]  /*217f0*/  LDC.64 R22, c[0x0][0x640] ;  /* 0x00019000ff167b82 */ /* 0x000f220000000a00 */
[----:B------:R-:W-:Y:S01]  /*21800*/  USHF.R.U32.HI UR6, URZ, UR18, UR15 ;  /* 0x000000123f067299 */ /* 0x000fe2000801160f */
[----:B--2---:R-:W-:Y:S02]  /*21810*/  IMAD.MOV R10, RZ, RZ, -R0 ;  /* 0x000000ffff0a7224 */ /* 0x004fe400078e0a00 */
[----:B-1----:R-:W-:Y:S01]  /*21820*/  IMAD.MOV.U32 R2, RZ, RZ, R11 ;  /* 0x000000ffff027224 */ /* 0x002fe200078e000b */
[----:B------:R-:W-:Y:S01]  /*21830*/  IADD3 R5, P0, RZ, -UR10, RZ ;  /* 0x8000000aff057c10 */ /* 0x000fe2000ff1e0ff */
[----:B---3--:R-:W-:Y:S02]  /*21840*/  IMAD R18, R9, R10, R8 ;  /* 0x0000000a09127224 */ /* 0x008fe400078e0208 */
[----:B------:R-:W1:Y:S02]  /*21850*/  LDC R4, c[0x0][0x618] ;  /* 0x00018600ff047b82 */ /* 0x000e640000000800 */
[----:B------:R-:W-:Y:S01]  /*21860*/  IMAD.X R3, RZ, RZ, ~UR6, P0 ;  /* 0x80000006ff037e24 */ /* 0x000fe200080e06ff */
[----:B------:R-:W-:-:S03]  /*21870*/  ULDC UR6, c[0x0][0x154] ;  /* 0x0000550000067ab9 */ /* 0x000fc60000000800 */
[-C--:B0-----:R-:W-:Y:S02]  /*21880*/  IMAD R0, R3, R6.reuse, RZ ;  /* 0x0000000603007224 */ /* 0x081fe400078e02ff */
[----:B------:R-:W0:Y:S01]  /*21890*/  LDC R14, c[0x0][0x608] ;  /* 0x00018200ff0e7b82 */ /* 0x000e220000000800 */
[----:B------:R-:W-:Y:S02]  /*218a0*/  IMAD.MOV.U32 R3, RZ, RZ, R13 ;  /* 0x000000ffff037224 */ /* 0x000fe400078e000d */
[----:B------:R-:W-:-:S05]  /*218b0*/  IMAD.WIDE.U32 R2, R5, R6, R2 ;  /* 0x0000000605027225 */ /* 0x000fca00078e0002 */
[----:B------:R-:W2:Y:S01]  /*218c0*/  LDC R20, c[0x0][0x658] ;  /* 0x00019600ff147b82 */ /* 0x000ea20000000800 */
[----:B------:R-:W-:Y:S01]  /*218d0*/  IMAD R5, R5, R7, R0 ;  /* 0x0000000705057224 */ /* 0x000fe200078e0200 */
[----:B------:R-:W-:Y:S01]  /*218e0*/  I2FP.F32.U32 R0, R12 ;  /* 0x0000000c00007245 */ /* 0x000fe20000201000 */
[----:B------:R-:W-:Y:S01]  /*218f0*/  IMAD.MOV.U32 R7, RZ, RZ, 0x1 ;  /* 0x00000001ff077424 */ /* 0x000fe200078e00ff */
[----:B----4-:R-:W-:Y:S01]  /*21900*/  ISETP.NE.U32.AND P0, PT, R22, RZ, PT ;  /* 0x000000ff1600720c */ /* 0x010fe20003f05070 */
[----:B------:R-:W-:Y:S02]  /*21910*/  IMAD.IADD R3, R3, 0x1, R5 ;  /* 0x0000000103037824 */ /* 0x000fe400078e0205 */
[----:B------:R-:W-:Y:S01]  /*21920*/  FMUL R0, R0, UR6 ;  /* 0x0000000600007c20 */ /* 0x000fe20008400000 */
[----:B------:R-:W3:Y:S01]  /*21930*/  LDC R15, c[0x0][0x148] ;  /* 0x00005200ff0f7b82 */ /* 0x000ee20000000800 */
[----:B------:R-:W-:Y:S01]  /*21940*/  ISETP.NE.AND.EX P0, PT, R23, RZ, PT, P0 ;  /* 0x000000ff1700720c */ /* 0x000fe20003f05300 */
[----:B------:R-:W-:Y:S01]  /*21950*/  IMAD.MOV.U32 R5, RZ, RZ, -0x1 ;  /* 0xffffffffff057424 */ /* 0x000fe200078e00ff */
[-CC-:B-1----:R-:W-:Y:S01]  /*21960*/  SHF.R.U64 R10, R2, R4.reuse, R3.reuse ;  /* 0x00000004020a7219 */ /* 0x182fe20000001203 */
[----:B------:R1:W4:Y:S01]  /*21970*/  F2I.U32.TRUNC.NTZ R13, R0 ;  /* 0x00000000000d7305 */ /* 0x000322000020f000 */
[----:B------:R-:W-:-:S03]  /*21980*/  SHF.R.U32.HI R3, RZ, R4, R3 ;  /* 0x00000004ff037219 */ /* 0x000fc60000011603 */
[----:B------:R-:W1:Y:S01]  /*21990*/  LDC R16, c[0x0][0x600] ;  /* 0x00018000ff107b82 */ /* 0x000e620000000800 */
[-CC-:B0-----:R-:W-:Y:S02]  /*219a0*/  SHF.R.U64 R8, R10, R14.reuse, R3.reuse ;  /* 0x0000000e0a087219 */ /* 0x181fe40000001203 */
[----:B------:R-:W-:-:S05]  /*219b0*/  SHF.R.U32.HI R3, RZ, R14, R3 ;  /* 0x0000000eff037219 */ /* 0x000fca0000011603 */
[----:B------:R-:W0:Y:S01]  /*219c0*/  LDC R17, c[0x0][0x648] ;  /* 0x00019200ff117b82 */ /* 0x000e220000000800 */
[-CC-:B--2---:R-:W-:Y:S02]  /*219d0*/  SHF.R.U64 R11, R8, R20.reuse, R3.reuse ;  /* 0x00000014080b7219 */ /* 0x184fe40000001203 */
[-C--:B------:R-:W-:Y:S02]  /*219e0*/  SHF.L.U32 R5, R5, R20.reuse, RZ ;  /* 0x0000001405057219 */ /* 0x080fe400000006ff */
[-C--:B------:R-:W-:Y:S01]  /*219f0*/  SHF.R.U32.HI R3, RZ, R20.reuse, R3 ;  /* 0x00000014ff037219 */ /* 0x080fe20000011603 */
[----:B------:R-:W-:Y:S01]  /*21a00*/  IMAD.MOV.U32 R2, RZ, RZ, R11 ;  /* 0x000000ffff027224 */ /* 0x000fe200078e000b */
[----:B------:R-:W-:Y:S01]  /*21a10*/  SHF.L.U32 R20, R7, R20, RZ ;  /* 0x0000001407147219 */ /* 0x000fe200000006ff */
[----:B------:R-:W2:Y:S01]  /*21a20*/  LDC R19, c[0x0][0x638] ;  /* 0x00018e00ff137b82 */ /* 0x000ea20000000800 */
[----:B------:R-:W-:-:S07]  /*21a30*/  LOP3.LUT R39, RZ, R5, RZ, 0x33, !PT ;  /* 0x00000005ff277212 */ /* 0x000fce00078e33ff */
[----:B------:R-:W0:Y:S01]  /*21a40*/  LDC R21, c[0x0][0x610] ;  /* 0x00018400ff157b82 */ /* 0x000e220000000800 */
[----:B----4-:R-:W-:Y:S05]  /*21a50*/  @!P0 BRA `(.L_x_548) ;  /* 0x0000000000288947 */ /* 0x010fea0003800000 */
[----:B-1----:R-:W1:Y:S02]  /*21a60*/  LDC R0, c[0x0][0x64c] ;  /* 0x00019300ff007b82 */ /* 0x002e640000000800 */
[----:B-1----:R-:W-:-:S05]  /*21a70*/  IADD3 R7, P0, R11, R0, RZ ;  /* 0x000000000b077210 */ /* 0x002fca0007f1e0ff */
        /* <DEDUP_REMOVED lines=8> */
.L_x_548:
[----:B01----:R-:W-:Y:S01]  /*21b00*/  SHF.R.U64 R0, R2, R17, R3 ;  /* 0x0000001102007219 */ /* 0x003fe20000001203 */
[----:B------:R-:W-:Y:S01]  /*21b10*/  VIADD R3, R16, 0xffffffff ;  /* 0xffffffff10037836 */ /* 0x000fe20000000000 */
[----:B------:R-:W-:Y:S01]  /*21b20*/  LOP3.LUT R39, R8, R39, RZ, 0xc0, !PT ;  /* 0x0000002708277212 */ /* 0x000fe200078ec0ff */
[----:B------:R-:W-:Y:S02]  /*21b30*/  IMAD.MOV R13, RZ, RZ, -R13 ;  /* 0x000000ffff0d7224 */ /* 0x000fe400078e0a0d */
[----:B------:R-:W-:Y:S01]  /*21b40*/  IMAD.MOV R2, RZ, RZ, -R0 ;  /* 0x000000ffff027224 */ /* 0x000fe200078e0a00 */
[----:B------:R-:W-:Y:S01]  /*21b50*/  LOP3.LUT R3, R10, R3, RZ, 0xc0, !PT ;  /* 0x000000030a037212 */ /* 0x000fe200078ec0ff */
[----:B------:R-:W-:Y:S02]  /*21b60*/  IMAD R39, R20, R0, R39 ;  /* 0x0000000014277224 */ /* 0x000fe400078e0227 */
[----:B---3--:R-:W-:Y:S02]  /*21b70*/  @P4 IMAD R18, R15, R13, R12 ;  /* 0x0000000d0f124224 */ /* 0x008fe400078e020c */
[----:B--2---:R-:W-:-:S02]  /*21b80*/  IMAD R0, R2, R19, R11 ;  /* 0x0000001302007224 */ /* 0x004fc400078e020b */
[----:B------:R-:W-:Y:S02]  /*21b90*/  IMAD R39, R39, R21, R18 ;  /* 0x0000001527277224 */ /* 0x000fe400078e0212 */
[----:B------:R-:W-:Y:S02]  /*21ba0*/  IMAD R2, R0, R16, R3 ;  /* 0x0000001000027224 */ /* 0x000fe400078e0203 */
[----:B------:R-:W-:-:S03]  /*21bb0*/  IMAD.MOV.U32 R4, RZ, RZ, 0x1 ;  /* 0x00000001ff047424 */ /* 0x000fc600078e00ff */
[----:B------:R-:W-:Y:S02]  /*21bc0*/  SEL R3, R2, R39, !P4 ;  /* 0x0000002702037207 */ /* 0x000fe40006000000 */
[----:B------:R-:W-:Y:S02]  /*21bd0*/  PRMT R0, R4, 0x7610, R0 ;  /* 0x0000761004007816 */ /* 0x000fe40000000000 */
[----:B------:R-:W-:Y:S01]  /*21be0*/  SEL R39, R39, R2, !P4 ;  /* 0x0000000227277207 */ /* 0x000fe20006000000 */
[----:B------:R2:W-:Y:S06]  /*21bf0*/  STL [R1+0x460], R3 ;  /* 0x0004600301007387 */ /* 0x0005ec0000100800 */
.L_x_546:
[----:B------:R3:W-:Y:S01]  /*21c00*/  STL [R1+0x464], R39 ;  /* 0x0004642701007387 */ /* 0x0007e20000100800 */
[----:B------:R-:W-:-:S13]  /*21c10*/  LOP3.LUT P0, RZ, R0, 0xff, RZ, 0xc0, !PT ;  /* 0x000000ff00ff7812 */ /* 0x000fda000780c0ff */
[----:B---3--:R-:W-:Y:S05]  /*21c20*/  @P0 BRA `(.L_x_549) ;  /* 0xfffffdf400180947 */ /* 0x008fea000383ffff */
[----:B------:R-:W-:Y:S05]  /*21c30*/  EXIT ;  /* 0x000000000000794d */ /* 0x000fea0003800000 */
.L_x_3:
[----:B------:R-:W2:Y:S01]  /*21c40*/  LDL R18, [R1+0x45c] ;  /* 0x00045c0001127983 */ /* 0x000ea20000100800 */
[----:B------:R-:W-:-:S03]  /*21c50*/  ULDC.64 UR4, c[0x0][0x650] ;  /* 0x0001940000047ab9 */ /* 0x000fc60000000a00 */
[----:B------:R-:W3:Y:S01]  /*21c60*/  LDL R19, [R1+0x458] ;  /* 0x0004580001137983 */ /* 0x000ee20000100800 */
[----:B------:R-:W-:Y:S01]  /*21c70*/  PRMT R0, RZ, 0x7610, R0 ;  /* 0x00007610ff007816 */ /* 0x000fe20000000000 */
[----:B------:R-:W-:Y:S02]  /*21c80*/  IMAD.MOV.U32 R5, RZ, RZ, -0x1 ;  /* 0xffffffffff057424 */ /* 0x000fe400078e00ff */
[----:B------:R-:W-:Y:S02]  /*21c90*/  IMAD.MOV.U32 R4, RZ, RZ, -0x1 ;  /* 0xffffffffff047424 */ /* 0x000fe400078e00ff */
[----:B------:R-:W-:Y:S01]  /*21ca0*/  IMAD.MOV.U32 R10, RZ, RZ, -0x1 ;  /* 0xffffffffff0a7424 */ /* 0x000fe200078e00ff */
[----:B--2---:R-:W-:-:S04]  /*21cb0*/  ISETP.GE.U32.AND P0, PT, R18, UR4, PT ;  /* 0x0000000412007c0c */ /* 0x004fc8000bf06070 */
[----:B---3--:R-:W-:-:S13]  /*21cc0*/  ISETP.GE.U32.AND.EX P0, PT, R19, UR5, PT, P0 ;  /* 0x0000000513007c0c */ /* 0x008fda000bf06100 */
[----:B------:R-:W-:Y:S05]  /*21cd0*/  @P0 BRA `(.L_x_550) ;  /* 0x0000000400600947 */ /* 0x000fea0003800000 */
[----:B------:R-:W0:Y:S01]  /*21ce0*/  LDC.64 R12, c[0x0][0x628] ;  /* 0x00018a00ff0c7b82 */ /* 0x000e220000000a00 */
[----:B------:R-:W-:Y:S02]  /*21cf0*/  IMAD.MOV.U32 R8, RZ, RZ, R18 ;  /* 0x000000ffff087224 */ /* 0x000fe400078e0012 */
[----:B------:R-:W-:-:S05]  /*21d00*/  IMAD.MOV.U32 R9, RZ, RZ, R19 ;  /* 0x000000ffff097224 */ /* 0x000fca00078e0013 */
[----:B------:R-:W1:Y:S08]  /*21d10*/  LDC R14, c[0x0][0x630] ;  /* 0x00018c00ff0e7b82 */ /* 0x000e700000000800 */
[----:B------:R-:W2:Y:S01]  /*21d20*/  LDC.64 R16, c[0x0][0x620] ;  /* 0x00018800ff107b82 */ /* 0x000ea20000000a00 */
[----:B0-----:R-:W-:-:S04]  /*21d30*/  ISETP.NE.U32.AND P0, PT, R12, RZ, PT ;  /* 0x000000ff0c00720c */ /* 0x001fc80003f05070 */
[----:B------:R-:W-:-:S13]  /*21d40*/  ISETP.NE.AND.EX P0, PT, R13, RZ, PT, P0 ;  /* 0x000000ff0d00720c */ /* 0x000fda0003f05300 */
[----:B-12---:R-:W-:Y:S05]  /*21d50*/  @!P0 BRA `(.L_x_551) ;  /* 0x0000000000288947 */ /* 0x006fea0003800000 */
[----:B------:R-:W0:Y:S02]  /*21d60*/  LDC R0, c[0x0][0x634] ;  /* 0x00018d00ff007b82 */ /* 0x000e240000000800 */
[----:B0-----:R-:W-:-:S05]  /*21d70*/  IADD3 R9, P0, R18, R0, RZ ;  /* 0x0000000012097210 */ /* 0x001fca0007f1e0ff */
        /* <DEDUP_REMOVED lines=8> */
.L_x_551:
[-CC-:B------:R-:W-:Y:S01]  /*21e00*/  SHF.R.U64 R10, R8, R14.reuse, R9.reuse ;  /* 0x0000000e080a7219 */ /* 0x180fe20000001209 */
[----:B------:R-:W0:Y:S01]  /*21e10*/  LDC R6, c[0x0][0x618] ;  /* 0x00018600ff067b82 */ /* 0x000e220000000800 */
[----:B------:R-:W-:Y:S01]  /*21e20*/  SHF.R.U32.HI R0, RZ, R14, R9 ;  /* 0x0000000eff007219 */ /* 0x000fe20000011609 */
[----:B------:R-:W-:Y:S01]  /*21e30*/  ULDC UR4, c[0x0][0x150] ;  /* 0x0000540000047ab9 */ /* 0x000fe20000000800 */
[----:B------:R-:W-:Y:S01]  /*21e40*/  IADD3 R3, P0, RZ, -R10, RZ ;  /* 0x8000000aff037210 */ /* 0x000fe20007f1e0ff */
[----:B------:R-:W-:Y:S01]  /*21e50*/  IMAD.MOV.U32 R4, RZ, RZ, R18 ;  /* 0x000000ffff047224 */ /* 0x000fe200078e0012 */
[----:B------:R-:W-:Y:S01]  /*21e60*/  I2FP.F32.U32 R8, R2 ;  /* 0x0000000200087245 */ /* 0x000fe20000201000 */
[----:B------:R-:W-:Y:S02]  /*21e70*/  IMAD.MOV.U32 R5, RZ, RZ, R19 ;  /* 0x000000ffff057224 */ /* 0x000fe400078e0013 */
[----:B------:R-:W1:Y:S01]  /*21e80*/  LDC.64 R20, c[0x0][0x640] ;  /* 0x00019000ff147b82 */ /* 0x000e620000000a00 */
[----:B------:R-:W-:-:S02]  /*21e90*/  IMAD.X R7, RZ, RZ, ~R0, P0 ;  /* 0x000000ffff077224 */ /* 0x000fc400000e0e00 */
[----:B------:R-:W-:Y:S01]  /*21ea0*/  FMUL R9, R8, UR4 ;  /* 0x0000000408097c20 */ /* 0x000fe20008400000 */
[----:B------:R-:W-:Y:S01]  /*21eb0*/  IMAD.WIDE.U32 R4, R3, R16, R4 ;  /* 0x0000001003047225 */ /* 0x000fe200078e0004 */
[----:B------:R-:W-:-:S03]  /*21ec0*/  ULDC UR4, c[0x0][0x154] ;  /* 0x0000550000047ab9 */ /* 0x000fc60000000800 */
[----:B------:R-:W-:Y:S01]  /*21ed0*/  IMAD R0, R7, R16, RZ ;  /* 0x0000001007007224 */ /* 0x000fe200078e02ff */
[----:B------:R-:W2:Y:S01]  /*21ee0*/  LDC R13, c[0x0][0x144] ;  /* 0x00005100ff0d7b82 */ /* 0x000ea20000000800 */
[----:B------:R-:W3:Y:S02]  /*21ef0*/  F2I.U32.TRUNC.NTZ R9, R9 ;  /* 0x0000000900097305 */ /* 0x000ee4000020f000 */
[----:B------:R-:W-:-:S04]  /*21f00*/  IMAD R3, R3, R17, R0 ;  /* 0x0000001103037224 */ /* 0x000fc800078e0200 */
[----:B------:R-:W-:Y:S01]  /*21f10*/  IMAD.IADD R3, R5, 0x1, R3 ;  /* 0x0000000105037824 */ /* 0x000fe200078e0203 */
[----:B------:R-:W4:Y:S04]  /*21f20*/  LDC R12, c[0x0][0x608] ;  /* 0x00018200ff0c7b82 */ /* 0x000f280000000800 */
[-C--:B0-----:R-:W-:Y:S02]  /*21f30*/  SHF.R.U64 R8, R4, R6.reuse, R3 ;  /* 0x0000000604087219 */ /* 0x081fe40000001203 */
[----:B------:R-:W-:Y:S02]  /*21f40*/  I2FP.F32.U32 R4, R11 ;  /* 0x0000000b00047245 */ /* 0x000fe40000201000 */
[----:B------:R-:W0:Y:S01]  /*21f50*/  LDC R7, c[0x0][0x658] ;  /* 0x00019600ff077b82 */ /* 0x000e220000000800 */
[----:B-1----:R-:W-:Y:S01]  /*21f60*/  ISETP.NE.U32.AND P0, PT, R20, RZ, PT ;  /* 0x000000ff1400720c */ /* 0x002fe20003f05070 */
[----:B---3--:R-:W-:Y:S01]  /*21f70*/  IMAD.MOV R0, RZ, RZ, -R9 ;  /* 0x000000ffff007224 */ /* 0x008fe200078e0a09 */
[----:B------:R-:W-:Y:S01]  /*21f80*/  SHF.R.U32.HI R3, RZ, R6, R3 ;  /* 0x00000006ff037219 */ /* 0x000fe20000011603 */
[----:B------:R-:W-:Y:S01]  /*21f90*/  FMUL R4, R4, UR4 ;  /* 0x0000000404047c20 */ /* 0x000fe20008400000 */
[----:B------:R-:W-:Y:S01]  /*21fa0*/  ISETP.NE.AND.EX P0, PT, R21, RZ, PT, P0 ;  /* 0x000000ff1500720c */ /* 0x000fe20003f05300 */
[----:B------:R-:W-:-:S02]  /*21fb0*/  IMAD.MOV.U32 R6, RZ, RZ, -0x1 ;  /* 0xffffffffff067424 */ /* 0x000fc400078e00ff */
[----:B------:R-:W1:Y:S01]  /*21fc0*/  LDC R14, c[0x0][0x148] ;  /* 0x00005200ff0e7b82 */ /* 0x000e620000000800 */
[----:B--2---:R-:W-:Y:S02]  /*21fd0*/  IMAD R18, R13, R0, R2 ;  /* 0x000000000d127224 */ /* 0x004fe400078e0202 */
[----:B------:R-:W-:-:S05]  /*21fe0*/  IMAD.MOV.U32 R2, RZ, RZ, 0x1 ;  /* 0x00000001ff027424 */ /* 0x000fca00078e00ff */
[----:B------:R-:W2:Y:S01]  /*21ff0*/  LDC R16, c[0x0][0x600] ;  /* 0x00018000ff107b82 */ /* 0x000ea20000000800 */
[-CC-:B----4-:R-:W-:Y:S02]  /*22000*/  SHF.R.U64 R13, R8, R12.reuse, R3.reuse ;  /* 0x0000000c080d7219 */ /* 0x190fe40000001203 */
[----:B------:R-:W-:Y:S02]  /*22010*/  SHF.R.U32.HI R0, RZ, R12, R3 ;  /* 0x0000000cff007219 */ /* 0x000fe40000011603 */
[----:B------:R3:W4:Y:S03]  /*22020*/  F2I.U32.TRUNC.NTZ R12, R4 ;  /* 0x00000004000c7305 */ /* 0x000726000020f000 */
[----:B------:R-:W1:Y:S01]  /*22030*/  LDC R17, c[0x0][0x648] ;  /* 0x00019200ff117b82 */ /* 0x000e620000000800 */
[-C--:B0-----:R-:W-:Y:S02]  /*22040*/  SHF.R.U64 R15, R13, R7.reuse, R0 ;  /* 0x000000070d0f7219 */ /* 0x081fe40000001200 */
[----:B------:R-:W-:-:S02]  /*22050*/  SHF.L.U32 R6, R6, R7, RZ ;  /* 0x0000000706067219 */ /* 0x000fc400000006ff */
[-C--:B------:R-:W-:Y:S01]  /*22060*/  SHF.L.U32 R22, R2, R7.reuse, RZ ;  /* 0x0000000702167219 */ /* 0x080fe200000006ff */
[----:B------:R-:W-:Y:S01]  /*22070*/  IMAD.MOV.U32 R2, RZ, RZ, R15 ;  /* 0x000000ffff027224 */ /* 0x000fe200078e000f */
[----:B------:R-:W-:Y:S01]  /*22080*/  SHF.R.U32.HI R3, RZ, R7, R0 ;  /* 0x00000007ff037219 */ /* 0x000fe20000011600 */
[----:B------:R-:W0:Y:S01]  /*22090*/  LDC R19, c[0x0][0x638] ;  /* 0x00018e00ff137b82 */ /* 0x000e220000000800 */
[----:B------:R-:W-:-:S07]  /*220a0*/  LOP3.LUT R24, RZ, R6, RZ, 0x33, !PT ;  /* 0x00000006ff187212 */ /* 0x000fce00078e33ff */
        /* <DEDUP_REMOVED lines=12> */
.L_x_552:
[----:B-1----:R-:W-:Y:S01]  /*22170*/  SHF.R.U64 R3, R2, R17, R3 ;  /* 0x0000001102037219 */ /* 0x002fe20000001203 */
[----:B--2---:R-:W-:Y:S01]  /*22180*/  VIADD R7, R16, 0xffffffff ;  /* 0xffffffff10077836 */ /* 0x004fe20000000000 */
[----:B------:R-:W-:Y:S01]  /*22190*/  LOP3.LUT R0, R13, R24, RZ, 0xc0, !PT ;  /* 0x000000180d007212 */ /* 0x000fe200078ec0ff */
[----:B------:R-:W-:Y:S02]  /*221a0*/  IMAD.MOV R12, RZ, RZ, -R12 ;  /* 0x000000ffff0c7224 */ /* 0x000fe400078e0a0c */
[----:B------:R-:W-:Y:S02]  /*221b0*/  IMAD.MOV R2, RZ, RZ, -R3 ;  /* 0x000000ffff027224 */ /* 0x000fe400078e0a03 */
[----:B------:R-:W-:Y:S01]  /*221c0*/  IMAD R5, R22, R3, R0 ;  /* 0x0000000316057224 */ /* 0x000fe200078e0200 */
[----:B------:R-:W-:Y:S01]  /*221d0*/  LOP3.LUT R3, R8, R7, RZ, 0xc0, !PT ;  /* 0x0000000708037212 */ /* 0x000fe200078ec0ff */
[----:B------:R-:W-:Y:S02]  /*221e0*/  @P4 IMAD R18, R14, R12, R11 ;  /* 0x0000000c0e124224 */ /* 0x000fe400078e020b */
[----:B0-----:R-:W-:-:S02]  /*221f0*/  IMAD R0, R2, R19, R15 ;  /* 0x0000001302007224 */ /* 0x001fc400078e020f */
[----:B------:R-:W-:Y:S02]  /*22200*/  IMAD.MOV.U32 R4, RZ, RZ, 0x1 ;  /* 0x00000001ff047424 */ /* 0x000fe400078e00ff */
[----:B------:R-:W-:Y:S02]  /*22210*/  IMAD R5, R5, R23, R18 ;  /* 0x0000001705057224 */ /* 0x000fe400078e0212 */
[----:B------:R-:W-:Y:S01]  /*22220*/  IMAD R2, R0, R16, R3 ;  /* 0x0000001000027224 */ /* 0x000fe200078e0203 */
[----:B------:R-:W-:-:S04]  /*22230*/  PRMT R0, R4, 0x7610, R0 ;  /* 0x0000761004007816 */ /* 0x000fc80000000000 */
[----:B------:R-:W-:Y:S02]  /*22240*/  SEL R4, R2, R5, !P4 ;  /* 0x0000000502047207 */ /* 0x000fe40006000000 */
[----:B------:R-:W-:-:S07]  /*22250*/  SEL R5, R5, R2, !P4 ;  /* 0x0000000205057207 */ /* 0x000fce0006000000 */
.L_x_550:
[----:B------:R-:W-:-:S08]  /*22260*/  NOP ;  /* 0x0000000000007918 */ /* 0x000fd00000000000 */
[----:B------:R-:W0:-:S00]  /*22270*/  USETMAXREG.DEALLOC.CTAPOOL 0x18 ;  /* 0x00000018000079c8 */ /* 0x000e0000080e0500 */
[----:B------:R-:W-:-:S13]  /*22280*/  ISETP.NE.AND P0, PT, RZ, UR8, PT ;  /* 0x00000008ff007c0c */ /* 0x000fda000bf05270 */
[----:B------:R-:W-:Y:S05]  /*22290*/  @P0 EXIT ;  /* 0x000000000000094d */ /* 0x000fea0003800000 */
[----:B0-----:R-:W-:Y:S01]  /*222a0*/  LOP3.LUT P0, RZ, R0, 0xff, RZ, 0xc0, !PT ;  /* 0x000000ff00ff7812 */ /* 0x001fe2000780c0ff */
[----:B------:R-:W-:Y:S02]  /*222b0*/  IMAD.MOV.U32 R6, RZ, RZ, 0x1 ;  /* 0x00000001ff067424 */ /* 0x000fe400078e00ff */
[----:B------:R-:W-:-:S10]  /*222c0*/  IMAD.MOV.U32 R7, RZ, RZ, RZ ;  /* 0x000000ffff077224 */ /* 0x000fd400078e00ff */
[----:B------:R-:W-:Y:S05]  /*222d0*/  @!P0 BRA `(.L_x_553) ;  /* 0x0000000c00488947 */ /* 0x000fea0003800000 */
[----:B------:R-:W0:Y:S01]  /*222e0*/  LDC R0, c[0x0][0x28c] ;  /* 0x0000a300ff007b82 */ /* 0x000e220000000800 */
[----:B------:R-:W1:Y:S01]  /*222f0*/  S2R R2, SR_TID.X ;  /* 0x0000000000027919 */ /* 0x000e620000002100 */
[----:B------:R-:W-:Y:S01]  /*22300*/  ULDC UR5, c[0x0][0x658] ;  /* 0x0001960000057ab9 */ /* 0x000fe20000000800 */
[----:B------:R-:W-:Y:S01]  /*22310*/  UMOV UR7, 0xffffffff ;  /* 0xffffffff00077882 */ /* 0x000fe20000000000 */
[----:B------:R-:W-:Y:S01]  /*22320*/  ULDC UR6, c[0x0][0xc] ;  /* 0x0000030000067ab9 */ /* 0x000fe20000000800 */
[----:B------:R-:W-:Y:S01]  /*22330*/  USHF.L.U32 UR8, UR7, UR5, URZ ;  /* 0x0000000507087299 */ /* 0x000fe2000800063f */
[----:B------:R-:W-:Y:S01]  /*22340*/  BSSY B0, `(.L_x_553) ;  /* 0x00000cb000007945 */ /* 0x000fe20003800000 */
[----:B------:R-:W-:Y:S01]  /*22350*/  UMOV UR9, 0x1 ;  /* 0x0000000100097882 */ /* 0x000fe20000000000 */
[----:B------:R-:W-:Y:S01]  /*22360*/  ULDC UR7, c[0x0][0x10] ;  /* 0x0000040000077ab9 */ /* 0x000fe20000000800 */
[----:B------:R-:W-:Y:S01]  /*22370*/  USHF.L.U32 UR18, UR9, UR5, URZ ;  /* 0x0000000509127299 */ /* 0x000fe2000800063f */
[----:B------:R-:W-:Y:S01]  /*22380*/  IMAD.MOV.U32 R9, RZ, RZ, 0x1 ;  /* 0x00000001ff097424 */ /* 0x000fe200078e00ff */
[----:B------:R-:W-:Y:S01]  /*22390*/  UIMAD.WIDE.U32 UR6, UR6, UR7, URZ ;  /* 0x00000007060672a5 */ /* 0x000fe2000f8e003f */
[----:B------:R-:W-:Y:S01]  /*223a0*/  IMAD.MOV.U32 R6, RZ, RZ, 0x1 ;  /* 0x00000001ff067424 */ /* 0x000fe200078e00ff */
[----:B------:R-:W-:Y:S01]  /*223b0*/  ULDC UR5, c[0x0][0x14] ;  /* 0x0000050000057ab9 */ /* 0x000fe20000000800 */
[----:B------:R-:W-:Y:S01]  /*223c0*/  IMAD.MOV.U32 R7, RZ, RZ, RZ ;  /* 0x000000ffff077224 */ /* 0x000fe200078e00ff */
[----:B------:R-:W-:-:S02]  /*223d0*/  UIMAD.WIDE.U32 UR20, UR6, UR5, URZ ;  /* 0x00000005061472a5 */ /* 0x000fc4000f8e003f */
[----:B------:R-:W-:Y:S01]  /*223e0*/  UIMAD UR16, UR7, UR5, URZ ;  /* 0x00000005071072a4 */ /* 0x000fe2000f8e023f */
[----:B------:R-:W-:Y:S01]  /*223f0*/  ULDC UR4, c[0x0][0x600] ;  /* 0x0001800000047ab9 */ /* 0x000fe20000000800 */
[----:B------:R-:W-:Y:S02]  /*22400*/  ULOP3.LUT UR24, UR13, 0x2, URZ, 0xfc, !UPT ;  /* 0x000000020d187892 */ /* 0x000fe4000f8efc3f */
[----:B------:R-:W-:Y:S01]  /*22410*/  UIADD3 UR4, UR4, -0x1, URZ ;  /* 0xffffffff04047890 */ /* 0x000fe2000fffe03f */
[----:B0-----:R-:W-:Y:S01]  /*22420*/  VIADD R0, R0, 0x1f ;  /* 0x0000001f00007836 */ /* 0x001fe20000000000 */
[----:B------:R-:W-:Y:S02]  /*22430*/  ULOP3.LUT UR17, URZ, UR8, URZ, 0x33, !UPT ;  /* 0x000000083f117292 */ /* 0x000fe4000f8e333f */
[----:B------:R-:W-:Y:S02]  /*22440*/  UIADD3 UR16, UR21, UR16, URZ ;  /* 0x0000001015107290 */ /* 0x000fe4000fffe03f */
[----:B------:R-:W-:Y:S01]  /*22450*/  SHF.R.S32.HI R3, RZ, 0x1f, R0 ;  /* 0x0000001fff037819 */ /* 0x000fe20000011400 */
[----:B------:R-:W-:-:S03]  /*22460*/  ULDC.64 UR22, c[0x0][0x198] ;  /* 0x0000660000167ab9 */ /* 0x000fc60000000a00 */
[----:B------:R-:W-:Y:S02]  /*22470*/  LEA.HI R0, R3, R0, RZ, 0x5 ;  /* 0x0000000003007211 */ /* 0x000fe400078f28ff */
[C---:B-1----:R-:W-:Y:S02]  /*22480*/  LOP3.LUT P2, RZ, R2.reuse, 0x7f, RZ, 0xc0, !PT ;  /* 0x0000007f02ff7812 */ /* 0x042fe4000784c0ff */
[----:B------:R-:W-:Y:S02]  /*22490*/  SHF.R.S32.HI R0, RZ, 0x5, R0 ;  /* 0x00000005ff007819 */ /* 0x000fe40000011400 */
[----:B------:R-:W-:-:S03]  /*224a0*/  LOP3.LUT P0, RZ, R2, 0x1f, RZ, 0xc0, !PT ;  /* 0x0000001f02ff7812 */ /* 0x000fc6000780c0ff */
[----:B------:R-:W-:Y:S01]  /*224b0*/  VIADD R14, R0, 0x1 ;  /* 0x00000001000e7836 */ /* 0x000fe20000000000 */
[----:B------:R-:W-:-:S13]  /*224c0*/  PLOP3.LUT P0, PT, P0, P2, PT, 0x8a, 0x0 ;  /* 0x000000000000781c */ /* 0x000fda0000705172 */
.L_x_565:
[----:B------:R-:W-:-:S03]  /*224d0*/  UMOV UR5, 0xffffffff ;  /* 0xffffffff00057882 */ /* 0x000fc60000000000 */
[----:B------:R-:W-:Y:S05]  /*224e0*/  BRA.DIV UR5, `(.L_x_554) ;  /* 0x00000012052c7947 */ /* 0x000fea000b800000 */
[----:B------:R-:W-:-:S13]  /*224f0*/  ELECT P1, URZ, PT ;  /* 0x00000000003f782f */ /* 0x000fda0003820000 */
.L_x_579:
[----:B------:R-:W0:Y:S01]  /*22500*/  LDC R2, c[0x0][0x28c] ;  /* 0x0000a300ff027b82 */ /* 0x000e220000000800 */
[----:B------:R-:W-:Y:S01]  /*22510*/  BSSY B1, `(.L_x_555) ;  /* 0x0000035000017945 */ /* 0x000fe20003800000 */
[----:B0-----:R-:W-:-:S13]  /*22520*/  ISETP.LT.OR P1, PT, R2, 0x1, !P1 ;  /* 0x000000010200780c */ /* 0x001fda0004f21670 */
[----:B------:R-:W-:Y:S05]  /*22530*/  @P1 BRA `(.L_x_556) ;  /* 0x0000000000c81947 */ /* 0x000fea0003800000 */
[----:B------:R-:W-:Y:S02]  /*22540*/  IMAD.SHL.U32 R4, R4, 0x100, RZ ;  /* 0x0000010004047824 */ /* 0x000fe400078e00ff */
[----:B------:R-:W-:Y:S02]  /*22550*/  IMAD.SHL.U32 R5, R5, 0x100, RZ ;  /* 0x0000010005057824 */ /* 0x000fe400078e00ff */
[----:B------:R-:W-:Y:S02]  /*22560*/  IMAD.MOV.U32 R13, RZ, RZ, RZ ;  /* 0x000000ffff0d7224 */ /* 0x000fe400078e00ff */
[----:B------:R-:W-:Y:S02]  /*22570*/  IMAD.MOV.U32 R3, RZ, RZ, R14 ;  /* 0x000000ffff037224 */ /* 0x000fe400078e000e */
[----:B------:R-:W-:Y:S02]  /*22580*/  IMAD.MOV.U32 R2, RZ, RZ, R6 ;  /* 0x000000ffff027224 */ /* 0x000fe400078e0006 */
[----:B------:R-:W-:-:S07]  /*22590*/  IMAD.MOV.U32 R8, RZ, RZ, R7 ;  /* 0x000000ffff087224 */ /* 0x000fce00078e0007 */
.L_x_560:
[----:B------:R-:W0:Y:S01]  /*225a0*/  S2R R12, SR_CgaCtaId ;  /* 0x00000000000c7919 */ /* 0x000e220000008800 */
[----:B------:R-:W-:-:S04]  /*225b0*/  MOV R11, 0x400 ;  /* 0x00000400000b7802 */ /* 0x000fc80000000f00 */
[----:B0-----:R-:W-:Y:S02]  /*225c0*/  LEA R15, R12, R11, 0x18 ;  /* 0x0000000b0c0f7211 */ /* 0x001fe400078ec0ff */
[----:B------:R-:W-:Y:S01]  /*225d0*/  SHF.L.U32 R11, R2, 0x1f, RZ ;  /* 0x0000001f020b7819 */ /* 0x000fe200000006ff */
[----:B------:R-:W0:Y:S02]  /*225e0*/  @!P2 LDC R12, c[0x0][0x500] ;  /* 0x00014000ff0cab82 */ /* 0x000e240000000800 */
[----:B------:R-:W-:-:S04]  /*225f0*/  IMAD R16, R8, 0x8, R15 ;  /* 0x0000000808107824 */ /* 0x000fc800078e020f */
[----:B------:R-:W1:Y:S02]  /*22600*/  SYNCS.PHASECHK.TRANS64.TRYWAIT P1, [R16+URZ+0x38], R11 ;  /* 0x0000380b100075a7 */ /* 0x000e64000802017f */
[----:B-1----:R-:W-:Y:S05]  /*22610*/  @!P1 BRA `(.L_x_557) ;  /* 0x0000001000009947 */ /* 0x002fea0003800000 */
.L_x_580:
[----:B------:R-:W-:Y:S01]  /*22620*/  UPRMT UR5, UR24, 0x9910, URZ ;  /* 0x0000991018057896 */ /* 0x000fe2000800003f */
[----:B0-----:R0:W-:Y:S03]  /*22630*/  @!P2 SYNCS.ARRIVE.TRANS64 RZ, [R16+URZ], R12 ;  /* 0x0000000c10ffa9a7 */ /* 0x0011e6000800003f */
[----:B------:R-:W-:-:S06]  /*22640*/  UISETP.NE.AND UP0, UPT, UR5, 0x2, UPT ;  /* 0x000000020500788c */ /* 0x000fcc000bf05270 */
[----:B------:R-:W-:-:S13]  /*22650*/  PLOP3.LUT P1, PT, PT, PT, UP0, 0x80, 0x0 ;  /* 0x000000000000781c */ /* 0x000fda0003f2f008 */
[----:B0-----:R-:W-:Y:S05]  /*22660*/  @P1 BRA `(.L_x_558) ;  /* 0x0000000000041947 */ /* 0x001fea0003800000 */
[----:B------:R-:W-:Y:S01]  /*22670*/  BPT.TRAP 0x1 ;  /* 0x000000040000795c */ /* 0x000fe20000300000 */
.L_x_558:
[----:B------:R-:W-:Y:S05]  /*22680*/  @P0 BRA `(.L_x_559) ;  /* 0x0000000000040947 */ /* 0x000fea0003800000 */
[----:B------:R-:W-:Y:S01]  /*22690*/  BPT.TRAP 0x1 ;  /* 0x000000040000795c */ /* 0x000fe20000300000 */
.L_x_559:
[----:B------:R-:W-:Y:S01]  /*226a0*/  IMAD R15, R8, 0x2000, R15 ;  /* 0x00002000080f7824 */ /* 0x000fe200078e020f */
[----:B------:R-:W-:Y:S01]  /*226b0*/  R2UR UR9, R16 ;  /* 0x00000000100972ca */ /* 0x000fe200000e0000 */
[----:B------:R-:W-:Y:S01]  /*226c0*/  VIADD R3, R3, 0xffffffff ;  /* 0xffffffff03037836 */ /* 0x000fe20000000000 */
[----:B------:R-:W-:Y:S01]  /*226d0*/  UIADD3 UR6, UP0, UR22, 0xf0, URZ ;  /* 0x000000f016067890 */ /* 0x000fe2000ff1e03f */
[----:B------:R-:W-:Y:S01]  /*226e0*/  R2UR UR11, R5 ;  /* 0x00000000050b72ca */ /* 0x000fe200000e0000 */
[----:B------:R-:W-:Y:S01]  /*226f0*/  UIADD3 UR26, UP1, UR22, 0x1f0, URZ ;  /* 0x000001f0161a7890 */ /* 0x000fe2000ff3e03f */
[----:B------:R-:W-:Y:S01]  /*22700*/  R2UR UR5, R15 ;  /* 0x000000000f0572ca */ /* 0x000fe200000e0000 */
[----:B------:R-:W-:Y:S01]  /*22710*/  UIADD3.X UR7, URZ, UR23, URZ, UP0, !UPT ;  /* 0x000000173f077290 */ /* 0x000fe200087fe43f */
[----:B------:R-:W-:Y:S01]  /*22720*/  R2UR UR10, R13 ;  /* 0x000000000d0a72ca */ /* 0x000fe200000e0000 */
[----:B------:R-:W-:Y:S01]  /*22730*/  VIADD R8, R8, 0x1 ;  /* 0x0000000108087836 */ /* 0x000fe20000000000 */
[----:B------:R-:W-:Y:S01]  /*22740*/  R2UR UR12, R10 ;  /* 0x000000000a0c72ca */ /* 0x000fe200000e0000 */
[----:B------:R-:W-:Y:S01]  /*22750*/  UIADD3.X UR27, URZ, UR23, URZ, UP1, !UPT ;  /* 0x000000173f1b7290 */ /* 0x000fe20008ffe43f */
[----:B------:R-:W-:Y:S01]  /*22760*/  R2UR UR19, R4 ;  /* 0x00000000041372ca */ /* 0x000fe200000e0000 */
[----:B------:R-:W-:Y:S01]  /*22770*/  UMOV UR14, 0x0 ;  /* 0x00000000000e7882 */ /* 0x000fe20000000000 */
[----:B------:R-:W-:Y:S01]  /*22780*/  ISETP.GT.AND P3, PT, R3, 0x1, PT ;  /* 0x000000010300780c */ /* 0x000fe20003f64270 */
[----:B------:R-:W-:Y:S01]  /*22790*/  UMOV UR15, 0x10000000 ;  /* 0x10000000000f7882 */ /* 0x000fe20000000000 */
[----:B------:R-:W-:Y:S01]  /*227a0*/  ISETP.NE.AND P1, PT, R8, 0x7, PT ;  /* 0x000000070800780c */ /* 0x000fe20003f25270 */
[----:B------:R-:W-:-:S02]  /*227b0*/  VIADD R13, R13, 0x20 ;  /* 0x000000200d0d7836 */ /* 0x000fc40000000000 */
[----:B------:R-:W-:Y:S01]  /*227c0*/  UIADD3 UR8, UR5, 0x180, URZ ;  /* 0x0000018005087890 */ /* 0x000fe2000fffe03f */
[----:B-1----:R-:W-:Y:S01]  /*227d0*/  SEL R11, RZ, 0x1, P1 ;  /* 0x00000001ff0b7807 */ /* 0x002fe20000800000 */
[----:B------:R-:W-:Y:S01]  /*227e0*/  UIADD3 UR5, UR5, 0xe180, URZ ;  /* 0x0000e18005057890 */ /* 0x000fe2000fffe03f */
[----:B------:R-:W-:Y:S02]  /*227f0*/  SEL R8, R8, RZ, P1 ;  /* 0x000000ff08087207 */ /* 0x000fe40000800000 */
[----:B------:R-:W-:-:S04]  /*22800*/  LOP3.LUT R2, R2, R11, RZ, 0x3c, !PT ;  /* 0x0000000b02027212 */ /* 0x000fc800078e3cff */
[----:B------:R0:W-:Y:S02]  /*22810*/  UTMALDG.3D [UR8], [UR6], desc[UR14] ;  /* 0x00000e08060075b4 */ /* 0x0001e40008011000 */
[----:B0-----:R-:W-:Y:S01]  /*22820*/  UMOV UR8, UR5 ;  /* 0x0000000500087c82 */ /* 0x001fe20008000000 */
[----:B------:R-:W-:Y:S02]  /*22830*/  UMOV UR11, UR19 ;  /* 0x00000013000b7c82 */ /* 0x000fe40008000000 */
[----:B------:R0:W-:Y:S02]  /*22840*/  UTMALDG.3D [UR8], [UR26], desc[UR14] ;  /* 0x00000e081a0075b4 */ /* 0x0001e40008011000 */
[----:B0-----:R-:W-:Y:S05]  /*22850*/  @P3 BRA `(.L_x_560) ;  /* 0xfffffffc00503947 */ /* 0x001fea000383ffff */
.L_x_556:
[----:B------:R-:W-:Y:S05]  /*22860*/  BSYNC B1 ;  /* 0x0000000000017941 */ /* 0x000fea0003800000 */
.L_x_555:
[----:B------:R-:W2:Y:S01]  /*22870*/  LDL.LU R16, [R1+0x458] ;  /* 0x0004580001107983 */ /* 0x000ea20000300800 */
[----:B------:R-:W-:Y:S01]  /*22880*/  LOP3.LUT P3, RZ, R9, 0xff, RZ, 0xc0, !PT ;  /* 0x000000ff09ff7812 */ /* 0x000fe2000786c0ff */
[----:B------:R-:W-:Y:S01]  /*22890*/  IMAD.IADD R4, R0, 0x1, R7 ;  /* 0x0000000100047824 */ /* 0x000fe200078e0207 */
[----:B------:R-:W-:Y:S01]  /*228a0*/  ULDC.64 UR6, c[0x0][0x650] ;  /* 0x0001940000067ab9 */ /* 0x000fe20000000a00 */
[----:B------:R-:W3:Y:S01]  /*228b0*/  LDL.LU R15, [R1+0x45c] ;  /* 0x00045c00010f7983 */ /* 0x000ee20000300800 */
[----:B------:R-:W-:Y:S01]  /*228c0*/  BSSY B1, `(.L_x_561) ;  /* 0x0000070000017945 */ /* 0x000fe20003800000 */
[C---:B------:R-:W-:Y:S01]  /*228d0*/  IMAD.WIDE.U32 R2, R4.reuse, 0x24924925, RZ ;  /* 0x2492492504027825 */ /* 0x040fe200078e00ff */
[C---:B------:R-:W-:Y:S02]  /*228e0*/  ISETP.GT.U32.AND P1, PT, R4.reuse, 0x6, PT ;  /* 0x000000060400780c */ /* 0x040fe40003f24070 */
[----:B------:R-:W-:Y:S01]  /*228f0*/  PRMT R9, RZ, 0x7610, R9 ;  /* 0x00007610ff097816 */ /* 0x000fe20000000009 */
[----:B------:R-:W-:Y:S01]  /*22900*/  IMAD.IADD R2, R4, 0x1, -R3 ;  /* 0x0000000104027824 */ /* 0x000fe200078e0a03 */
[----:B------:R-:W-:Y:S01]  /*22910*/  ISETP.LT.U32.AND P1, PT, R0, 0x7, P1 ;  /* 0x000000070000780c */ /* 0x000fe20000f21070 */
[----:B------:R-:W-:-:S02]  /*22920*/  IMAD.MOV.U32 R5, RZ, RZ, -0x1 ;  /* 0xffffffffff057424 */ /* 0x000fc400078e00ff */
[----:B------:R-:W0:Y:S01]  /*22930*/  @P3 S2R R8, SR_CgaCtaId ;  /* 0x0000000000083919 */ /* 0x000e220000008800 */
[----:B------:R-:W-:Y:S01]  /*22940*/  LEA.HI R2, R2, R3, RZ, 0x1f ;  /* 0x0000000302027211 */ /* 0x000fe200078ff8ff */
[----:B------:R-:W-:Y:S01]  /*22950*/  IMAD.MOV.U32 R10, RZ, RZ, -0x1 ;  /* 0xffffffffff0a7424 */ /* 0x000fe200078e00ff */
[----:B------:R-:W-:Y:S02]  /*22960*/  @P3 MOV R3, 0x400 ;  /* 0x0000040000033802 */ /* 0x000fe40000000f00 */
[--C-:B------:R-:W-:Y:S02]  /*22970*/  SHF.R.U32.HI R7, RZ, 0x2, R2.reuse ;  /* 0x00000002ff077819 */ /* 0x100fe40000011602 */
[----:B------:R-:W-:Y:S02]  /*22980*/  PRMT R2, RZ, 0x7610, R2 ;  /* 0x00007610ff027816 */ /* 0x000fe40000000002 */
[----:B0-----:R-:W-:-:S04]  /*22990*/  @P3 LEA R3, R8, R3, 0x18 ;  /* 0x0000000308033211 */ /* 0x001fc800078ec0ff */
[----:B------:R0:W-:Y:S01]  /*229a0*/  @P3 SYNCS.ARRIVE.TRANS64.A1T0 RZ, [R3+URZ+0x88], RZ ;  /* 0x000088ff03ff39a7 */ /* 0x0001e2000810003f */
[----:B------:R-:W-:Y:S02]  /*229b0*/  ISETP.GE.U32.AND P3, PT, R0, 0x7, PT ;  /* 0x000000070000780c */ /* 0x000fe40003f66070 */
[----:B0-----:R-:W-:-:S04]  /*229c0*/  SEL R3, RZ, 0x1, !P1 ;  /* 0x00000001ff037807 */ /* 0x001fc80004800000 */
[----:B------:R-:W-:-:S07]  /*229d0*/  LOP3.LUT R6, R6, R3, RZ, 0x3c, !PT ;  /* 0x0000000306067212 */ /* 0x000fce00078e3cff */
[----:B------:R-:W-:Y:S01]  /*229e0*/  @P3 LOP3.LUT R6, R6, 0x1, R7, 0x78, !PT ;  /* 0x0000000106063812 */ /* 0x000fe200078e7807 */
[----:B------:R-:W-:Y:S02]  /*229f0*/  IMAD R7, R7, -0x7, R4 ;  /* 0xfffffff907077824 */ /* 0x000fe400078e0204 */
[----:B------:R-:W-:Y:S01]  /*22a00*/  IMAD.MOV.U32 R4, RZ, RZ, -0x1 ;  /* 0xffffffffff047424 */ /* 0x000fe200078e00ff */
[----:B---3--:R-:W-:-:S04]  /*22a10*/  IADD3 R15, P1, R15, UR20, RZ ;  /* 0x000000140f0f7c10 */ /* 0x008fc8000ff3e0ff */
[----:B--2---:R-:W-:Y:S01]  /*22a20*/  IADD3.X R16, R16, UR16, RZ, P1, !PT ;  /* 0x0000001010107c10 */ /* 0x004fe20008ffe4ff */
[----:B------:R0:W-:Y:S01]  /*22a30*/  STL [R1+0x45c], R15 ;  /* 0x00045c0f01007387 */ /* 0x0001e20000100800 */
[----:B------:R-:W-:-:S03]  /*22a40*/  ISETP.GE.U32.AND P1, PT, R15, UR6, PT ;  /* 0x000000060f007c0c */ /* 0x000fc6000bf26070 */
[----:B------:R0:W-:Y:S01]  /*22a50*/  STL [R1+0x458], R16 ;  /* 0x0004581001007387 */ /* 0x0001e20000100800 */
[----:B------:R-:W-:-:S13]  /*22a60*/  ISETP.GE.U32.AND.EX P1, PT, R16, UR7, PT, P1 ;  /* 0x0000000710007c0c */ /* 0x000fda000bf26110 */
[----:B0-----:R-:W-:Y:S05]  /*22a70*/  @P1 BRA `(.L_x_562) ;  /* 0x0000000400501947 */ /* 0x001fea0003800000 */
[----:B------:R-:W0:Y:S01]  /*22a80*/  S2R R8, SR_CTAID.X ;  /* 0x0000000000087919 */ /* 0x000e220000002500 */
[----:B------:R-:W-:Y:S01]  /*22a90*/  ULDC UR5, c[0x0][0x150] ;  /* 0x0000540000057ab9 */ /* 0x000fe20000000800 */
[----:B------:R-:W1:Y:S01]  /*22aa0*/  LDC R3, c[0x0][0x144] ;  /* 0x00005100ff037b82 */ /* 0x000e620000000800 */
[----:B------:R-:W-:Y:S01]  /*22ab0*/  ULDC.64 UR6, c[0x0][0x628] ;  /* 0x00018a0000067ab9 */ /* 0x000fe20000000a00 */
[----:B------:R-:W2:Y:S01]  /*22ac0*/  S2R R5, SR_CTAID.Y ;  /* 0x0000000000057919 */ /* 0x000ea20000002600 */
[----:B------:R-:W-:Y:S01]  /*22ad0*/  ISETP.NE.U32.AND P1, PT, RZ, UR6, PT ;  /* 0x00000006ff007c0c */ /* 0x000fe2000bf25070 */
[----:B------:R-:W-:-:S03]  /*22ae0*/  ULDC UR8, c[0x0][0x630] ;  /* 0x00018c0000087ab9 */ /* 0x000fc60000000800 */
[----:B------:R-:W-:Y:S01]  /*22af0*/  ISETP.NE.AND.EX P1, PT, RZ, UR7, PT, P1 ;  /* 0x00000007ff007c0c */ /* 0x000fe2000bf25310 */
[----:B------:R-:W3:Y:S01]  /*22b00*/  LDC R12, c[0x0][0x148] ;  /* 0x00005200ff0c7b82 */ /* 0x000ee20000000800 */
[----:B0-----:R-:W-:Y:S02]  /*22b10*/  I2FP.F32.U32 R2, R8 ;  /* 0x0000000800027245 */ /* 0x001fe40000201000 */
[----:B--2---:R-:W-:-:S03]  /*22b20*/  I2FP.F32.U32 R4, R5 ;  /* 0x0000000500047245 */ /* 0x004fc60000201000 */
[----:B------:R-:W-:Y:S01]  /*22b30*/  FMUL R2, R2, UR5 ;  /* 0x0000000502027c20 */ /* 0x000fe20008400000 */
[----:B------:R-:W-:Y:S02]  /*22b40*/  ULDC UR5, c[0x0][0x154] ;  /* 0x0000550000057ab9 */ /* 0x000fe40000000800 */
[----:B------:R-:W-:-:S03]  /*22b50*/  FMUL R10, R4, UR5 ;  /* 0x00000005040a7c20 */ /* 0x000fc60008400000 */
[----:B------:R-:W0:Y:S08]  /*22b60*/  F2I.U32.TRUNC.NTZ R2, R2 ;  /* 0x0000000200027305 */ /* 0x000e30000020f000 */
[----:B------:R-:W2:Y:S01]  /*22b70*/  F2I.U32.TRUNC.NTZ R10, R10 ;  /* 0x0000000a000a7305 */ /* 0x000ea2000020f000 */
[----:B0-----:R-:W-:Y:S02]  /*22b80*/  IMAD.MOV R4, RZ, RZ, -R2 ;  /* 0x000000ffff047224 */ /* 0x001fe400078e0a02 */
[----:B------:R-:W-:-:S02]  /*22b90*/  IMAD.MOV.U32 R2, RZ, RZ, R15 ;  /* 0x000000ffff027224 */ /* 0x000fc400078e000f */
[----:B-1----:R-:W-:Y:S02]  /*22ba0*/  IMAD R8, R3, R4, R8 ;  /* 0x0000000403087224 */ /* 0x002fe400078e0208 */
[----:B--2---:R-:W-:-:S04]  /*22bb0*/  IMAD.MOV R3, RZ, RZ, -R10 ;  /* 0x000000ffff037224 */ /* 0x004fc800078e0a0a */
[----:B---3--:R-:W-:Y:S02]  /*22bc0*/  @P4 IMAD R8, R12, R3, R5 ;  /* 0x000000030c084224 */ /* 0x008fe400078e0205 */
[----:B------:R-:W-:Y:S01]  /*22bd0*/  IMAD.MOV.U32 R3, RZ, RZ, R16 ;  /* 0x000000ffff037224 */ /* 0x000fe200078e0010 */
[----:B------:R-:W-:Y:S06]  /*22be0*/  @!P1 BRA `(.L_x_563) ;  /* 0x0000000000289947 */ /* 0x000fec0003800000 */
[----:B------:R-:W-:Y:S02]  /*22bf0*/  ULDC UR5, c[0x0][0x634] ;  /* 0x00018d0000057ab9 */ /* 0x000fe40000000800 */
[----:B------:R-:W-:-:S05]  /*22c00*/  IADD3 R3, P1, R15, UR5, RZ ;  /* 0x000000050f037c10 */ /* 0x000fca000ff3e0ff */
[----:B------:R-:W-:-:S04]  /*22c10*/  IMAD.X R11, RZ, RZ, R16, P1 ;  /* 0x000000ffff0b7224 */ /* 0x000fc800008e0610 */
[----:B------:R-:W-:-:S04]  /*22c20*/  IMAD.WIDE.U32 R4, R11, UR6, RZ ;  /* 0x000000060b047c25 */ /* 0x000fc8000f8e00ff */
[----:B------:R-:W-:-:S04]  /*22c30*/  IMAD.WIDE.U32 R4, P1, R3, UR7, R4 ;  /* 0x0000000703047c25 */ /* 0x000fc8000f820004 */
[----:B------:R-:W-:-:S04]  /*22c40*/  IMAD.WIDE.U32 R2, R3, UR6, RZ ;  /* 0x0000000603027c25 */ /* 0x000fc8000f8e00ff */
[----:B------:R-:W-:Y:S01]  /*22c50*/  IMAD.MOV.U32 R2, RZ, RZ, R5 ;  /* 0x000000ffff027224 */ /* 0x000fe200078e0005 */
[----:B------:R-:W-:Y:S01]  /*22c60*/  IADD3 RZ, P3, R3, R4, RZ ;  /* 0x0000000403ff7210 */ /* 0x000fe20007f7e0ff */
[----:B------:R-:W-:-:S04]  /*22c70*/  IMAD.X R3, RZ, RZ, RZ, P1 ;  /* 0x000000ffff037224 */ /* 0x000fc800008e06ff */
[----:B------:R-:W-:-:S08]  /*22c80*/  IMAD.WIDE.U32.X R2, R11, UR7, R2, P3 ;  /* 0x000000070b027c25 */ /* 0x000fd000098e0402 */
.L_x_563:
[--C-:B------:R-:W-:Y:S01]  /*22c90*/  SHF.R.U64 R10, R2, UR8, R3.reuse ;  /* 0x00000008020a7c19 */ /* 0x100fe20008001203 */
[----:B------:R-:W-:Y:S01]  /*22ca0*/  ULDC.64 UR6, c[0x0][0x620] ;  /* 0x0001880000067ab9 */ /* 0x000fe20000000a00 */
[----:B------:R-:W-:Y:S01]  /*22cb0*/  SHF.R.U32.HI R2, RZ, UR8, R3 ;  /* 0x00000008ff027c19 */ /* 0x000fe20008011603 */
[----:B------:R-:W-:Y:S01]  /*22cc0*/  IMAD.MOV.U32 R3, RZ, RZ, R16 ;  /* 0x000000ffff037224 */ /* 0x000fe200078e0010 */
[----:B------:R-:W-:Y:S01]  /*22cd0*/  IADD3 R11, P1, RZ, -R10, RZ ;  /* 0x8000000aff0b7210 */ /* 0x000fe20007f3e0ff */
[----:B------:R-:W-:-:S04]  /*22ce0*/  ULDC UR5, c[0x0][0x618] ;  /* 0x0001860000057ab9 */ /* 0x000fc80000000800 */
[----:B------:R-:W-:-:S04]  /*22cf0*/  IMAD.X R2, RZ, RZ, ~R2, P1 ;  /* 0x000000ffff027224 */ /* 0x000fc800008e0e02 */
[----:B------:R-:W-:-:S04]  /*22d00*/  IMAD R2, R2, UR6, RZ ;  /* 0x0000000602027c24 */ /* 0x000fc8000f8e02ff */
[----:B------:R-:W-:Y:S02]  /*22d10*/  IMAD R5, R11, UR7, R2 ;  /* 0x000000070b057c24 */ /* 0x000fe4000f8e0202 */
[----:B------:R-:W-:-:S04]  /*22d20*/  IMAD.MOV.U32 R2, RZ, RZ, R15 ;  /* 0x000000ffff027224 */ /* 0x000fc800078e000f */
[----:B------:R-:W-:Y:S01]  /*22d30*/  IMAD.WIDE.U32 R2, R11, UR6, R2 ;  /* 0x000000060b027c25 */ /* 0x000fe2000f8e0002 */
[----:B------:R-:W-:Y:S02]  /*22d40*/  ULDC.64 UR6, c[0x0][0x640] ;  /* 0x0001900000067ab9 */ /* 0x000fe40000000a00 */
[----:B------:R-:W-:Y:S01]  /*22d50*/  ISETP.NE.U32.AND P1, PT, RZ, UR6, PT ;  /* 0x00000006ff007c0c */ /* 0x000fe2000bf25070 */
[----:B------:R-:W-:-:S03]  /*22d60*/  IMAD.IADD R3, R3, 0x1, R5 ;  /* 0x0000000103037824 */ /* 0x000fc600078e0205 */
[----:B------:R-:W-:Y:S02]  /*22d70*/  ISETP.NE.AND.EX P1, PT, RZ, UR7, PT, P1 ;  /* 0x00000007ff007c0c */ /* 0x000fe4000bf25310 */
[--C-:B------:R-:W-:Y:S02]  /*22d80*/  SHF.R.U64 R11, R2, UR5, R3.reuse ;  /* 0x00000005020b7c19 */ /* 0x100fe40008001203 */
[----:B------:R-:W-:Y:S01]  /*22d90*/  SHF.R.U32.HI R2, RZ, UR5, R3 ;  /* 0x00000005ff027c19 */ /* 0x000fe20008011603 */
[----:B------:R-:W-:-:S03]  /*22da0*/  ULDC UR5, c[0x0][0x608] ;  /* 0x0001820000057ab9 */ /* 0x000fc60000000800 */
[--C-:B------:R-:W-:Y:S02]  /*22db0*/  SHF.R.U64 R12, R11, UR5, R2.reuse ;  /* 0x000000050b0c7c19 */ /* 0x100fe40008001202 */
[----:B------:R-:W-:Y:S01]  /*22dc0*/  SHF.R.U32.HI R3, RZ, UR5, R2 ;  /* 0x00000005ff037c19 */ /* 0x000fe20008011602 */
[----:B------:R-:W-:-:S03]  /*22dd0*/  ULDC UR5, c[0x0][0x658] ;  /* 0x0001960000057ab9 */ /* 0x000fc60000000800 */
[--C-:B------:R-:W-:Y:S02]  /*22de0*/  SHF.R.U64 R13, R12, UR5, R3.reuse ;  /* 0x000000050c0d7c19 */ /* 0x100fe40008001203 */
[----:B------:R-:W-:-:S03]  /*22df0*/  SHF.R.U32.HI R15, RZ, UR5, R3 ;  /* 0x00000005ff0f7c19 */ /* 0x000fc60008011603 */
[----:B------:R-:W-:Y:S02]  /*22e00*/  IMAD.MOV.U32 R2, RZ, RZ, R13 ;  /* 0x000000ffff027224 */ /* 0x000fe400078e000d */
        /* <DEDUP_REMOVED lines=12> */
.L_x_564:
[----:B------:R-:W-:Y:S01]  /*22ed0*/  ULDC UR5, c[0x0][0x648] ;  /* 0x0001920000057ab9 */ /* 0x000fe20000000800 */
[----:B------:R-:W-:Y:S02]  /*22ee0*/  LOP3.LUT R12, R12, UR17, RZ, 0xc0, !PT ;  /* 0x000000110c0c7c12 */ /* 0x000fe4000f8ec0ff */
[----:B------:R-:W-:Y:S01]  /*22ef0*/  SHF.R.U64 R3, R2, UR5, R3 ;  /* 0x0000000502037c19 */ /* 0x000fe20008001203 */
[----:B------:R-:W-:-:S04]  /*22f00*/  ULDC UR5, c[0x0][0x638] ;  /* 0x00018e0000057ab9 */ /* 0x000fc80000000800 */
[----:B------:R-:W-:Y:S02]  /*22f10*/  IMAD.MOV R2, RZ, RZ, -R3 ;  /* 0x000000ffff027224 */ /* 0x000fe400078e0a03 */
[----:B------:R-:W-:Y:S02]  /*22f20*/  IMAD R5, R3, UR18, R12 ;  /* 0x0000001203057c24 */ /* 0x000fe4000f8e020c */
[----:B------:R-:W-:Y:S01]  /*22f30*/  IMAD R13, R2, UR5, R13 ;  /* 0x00000005020d7c24 */ /* 0x000fe2000f8e020d */
[----:B------:R-:W-:Y:S01]  /*22f40*/  ULDC UR5, c[0x0][0x610] ;  /* 0x0001840000057ab9 */ /* 0x000fe20000000800 */
[----:B------:R-:W-:Y:S01]  /*22f50*/  LOP3.LUT R2, R11, UR4, RZ, 0xc0, !PT ;  /* 0x000000040b027c12 */ /* 0x000fe2000f8ec0ff */
[----:B------:R-:W-:Y:S01]  /*22f60*/  IMAD R8, R5, UR5, R8 ;  /* 0x0000000505087c24 */ /* 0x000fe2000f8e0208 */
[----:B------:R-:W-:-:S03]  /*22f70*/  ULDC UR5, c[0x0][0x600] ;  /* 0x0001800000057ab9 */ /* 0x000fc60000000800 */
[----:B------:R-:W-:Y:S02]  /*22f80*/  IMAD R13, R13, UR5, R2 ;  /* 0x000000050d0d7c24 */ /* 0x000fe4000f8e0202 */
[----:B------:R-:W-:-:S03]  /*22f90*/  IMAD.MOV.U32 R2, RZ, RZ, 0x1 ;  /* 0x00000001ff027424 */ /* 0x000fc600078e00ff */
[----:B------:R-:W-:Y:S02]  /*22fa0*/  SEL R4, R13, R8, !P4 ;  /* 0x000000080d047207 */ /* 0x000fe40006000000 */
[----:B------:R-:W-:-:S07]  /*22fb0*/  SEL R5, R8, R13, !P4 ;  /* 0x0000000d08057207 */ /* 0x000fce0006000000 */
.L_x_562:
[----:B------:R-:W-:Y:S05]  /*22fc0*/  BSYNC B1 ;  /* 0x0000000000017941 */ /* 0x000fea0003800000 */
.L_x_561:
[----:B------:R-:W-:-:S13]  /*22fd0*/  LOP3.LUT P1, RZ, R2, 0xff, RZ, 0xc0, !PT ;  /* 0x000000ff02ff7812 */ /* 0x000fda000782c0ff */
[----:B------:R-:W-:Y:S05]  /*22fe0*/  @P1 BRA `(.L_x_565) ;  /* 0xfffffff400381947 */ /* 0x000fea000383ffff */
[----:B------:R-:W-:Y:S05]  /*22ff0*/  BSYNC B0 ;  /* 0x0000000000007941 */ /* 0x000fea0003800000 */
.L_x_553:
[----:B------:R-:W-:-:S03]  /*23000*/  UMOV UR5, 0xffffffff ;  /* 0xffffffff00057882 */ /* 0x000fc60000000000 */
[----:B------:R-:W-:Y:S05]  /*23010*/  BRA.DIV UR5, `(.L_x_566) ;  /* 0x0000000605947947 */ /* 0x000fea000b800000 */
[----:B------:R-:W-:-:S13]  /*23020*/  ELECT P0, URZ, PT ;  /* 0x00000000003f782f */ /* 0x000fda0003800000 */
.L_x_583:
[----:B------:R-:W-:Y:S04]  /*23030*/  BSSY B0, `(.L_x_567) ;  /* 0x0000047000007945 */ /* 0x000fe80003800000 */
[----:B------:R-:W-:Y:S05]  /*23040*/  @!P0 BRA `(.L_x_568) ;  /* 0x0000000400148947 */ /* 0x000fea0003800000 */
[----:B------:R-:W-:-:S04]  /*23050*/  ULOP3.LUT UR5, UR13, 0x2, URZ, 0xfc, !UPT ;  /* 0x000000020d057892 */ /* 0x000fc8000f8efc3f */
[----:B------:R-:W-:-:S06]  /*23060*/  UISETP.NE.AND UP0, UPT, UR5, 0x3, UPT ;  /* 0x000000030500788c */ /* 0x000fcc000bf05270 */
[----:B------:R-:W-:-:S13]  /*23070*/  PLOP3.LUT P0, PT, PT, PT, UP0, 0x80, 0x0 ;  /* 0x000000000000781c */ /* 0x000fda0003f0f008 */
[----:B------:R-:W-:Y:S05]  /*23080*/  @!P0 BRA `(.L_x_569) ;  /* 0x0000000000048947 */ /* 0x000fea0003800000 */
[----:B------:R-:W-:Y:S01]  /*23090*/  BPT.TRAP 0x1 ;  /* 0x000000040000795c */ /* 0x000fe20000300000 */
.L_x_569:
[----:B------:R-:W0:Y:S01]  /*230a0*/  S2R R3, SR_CgaCtaId ;  /* 0x0000000000037919 */ /* 0x000e220000008800 */
[----:B------:R-:W-:Y:S02]  /*230b0*/  MOV R0, 0x400 ;  /* 0x0000040000007802 */ /* 0x000fe40000000f00 */
[----:B------:R-:W-:Y:S02]  /*230c0*/  SHF.L.U32 R2, R6, 0x1f, RZ ;  /* 0x0000001f06027819 */ /* 0x000fe400000006ff */
[----:B0-----:R-:W-:-:S05]  /*230d0*/  LEA R0, R3, R0, 0x18 ;  /* 0x0000000003007211 */ /* 0x001fca00078ec0ff */
[----:B------:R-:W-:-:S04]  /*230e0*/  VIADD R0, R0, 0x38 ;  /* 0x0000003800007836 */ /* 0x000fc80000000000 */
[----:B------:R-:W-:-:S04]  /*230f0*/  IMAD R3, R7, 0x8, R0 ;  /* 0x0000000807037824 */ /* 0x000fc800078e0200 */
[----:B------:R-:W0:Y:S02]  /*23100*/  SYNCS.PHASECHK.TRANS64.TRYWAIT P0, [R3+URZ], R2 ;  /* 0x00000002030075a7 */ /* 0x000e24000800017f */
[----:B0-----:R-:W-:Y:S05]  /*23110*/  @!P0 BRA `(.L_x_570) ;  /* 0x0000000400788947 */ /* 0x001fea0003800000 */
.L_x_584:
[----:B------:R-:W-:-:S05]  /*23120*/  VIADD R7, R7, 0x1 ;  /* 0x0000000107077836 */ /* 0x000fca0000000000 */
[----:B------:R-:W-:-:S04]  /*23130*/  ISETP.NE.AND P0, PT, R7, 0x7, PT ;  /* 0x000000070700780c */ /* 0x000fc80003f05270 */
[----:B0-----:R-:W-:Y:S02]  /*23140*/  SEL R3, RZ, 0x1, P0 ;  /* 0x00000001ff037807 */ /* 0x001fe40000000000 */
[----:B------:R-:W-:Y:S02]  /*23150*/  SEL R7, R7, RZ, P0 ;  /* 0x000000ff07077207 */ /* 0x000fe40000000000 */
[----:B------:R-:W-:-:S03]  /*23160*/  LOP3.LUT R6, R6, R3, RZ, 0x3c, !PT ;  /* 0x0000000306067212 */ /* 0x000fc600078e3cff */
[----:B------:R-:W-:Y:S01]  /*23170*/  IMAD R3, R7, 0x8, R0 ;  /* 0x0000000807037824 */ /* 0x000fe200078e0200 */
[----:B------:R-:W-:-:S04]  /*23180*/  SHF.L.U32 R2, R6, 0x1f, RZ ;  /* 0x0000001f06027819 */ /* 0x000fc800000006ff */
[----:B------:R-:W0:Y:S02]  /*23190*/  SYNCS.PHASECHK.TRANS64.TRYWAIT P0, [R3+URZ], R2 ;  /* 0x00000002030075a7 */ /* 0x000e24000800017f */
[----:B0-----:R-:W-:Y:S05]  /*231a0*/  @!P0 BRA `(.L_x_571) ;  /* 0x0000000400688947 */ /* 0x001fea0003800000 */
.L_x_585:
[----:B0-----:R-:W-:-:S05]  /*231b0*/  VIADD R2, R7, 0x1 ;  /* 0x0000000107027836 */ /* 0x001fca0000000000 */
[----:B------:R-:W-:-:S04]  /*231c0*/  ISETP.NE.AND P0, PT, R2, 0x7, PT ;  /* 0x000000070200780c */ /* 0x000fc80003f05270 */
[----:B------:R-:W-:Y:S02]  /*231d0*/  SEL R3, RZ, 0x1, P0 ;  /* 0x00000001ff037807 */ /* 0x000fe40000000000 */
[----:B------:R-:W-:Y:S02]  /*231e0*/  SEL R5, R2, RZ, P0 ;  /* 0x000000ff02057207 */ /* 0x000fe40000000000 */
[----:B------:R-:W-:-:S03]  /*231f0*/  LOP3.LUT R6, R6, R3, RZ, 0x3c, !PT ;  /* 0x0000000306067212 */ /* 0x000fc600078e3cff */
[----:B------:R-:W-:Y:S01]  /*23200*/  IMAD R3, R5, 0x8, R0 ;  /* 0x0000000805037824 */ /* 0x000fe200078e0200 */
[----:B------:R-:W-:-:S04]  /*23210*/  SHF.L.U32 R2, R6, 0x1f, RZ ;  /* 0x0000001f06027819 */ /* 0x000fc800000006ff */
[----:B------:R-:W0:Y:S02]  /*23220*/  SYNCS.PHASECHK.TRANS64.TRYWAIT P0, [R3+URZ], R2 ;  /* 0x00000002030075a7 */ /* 0x000e24000800017f */
[----:B0-----:R-:W-:Y:S05]  /*23230*/  @!P0 BRA `(.L_x_572) ;  /* 0x0000000400588947 */ /* 0x001fea0003800000 */
.L_x_586:
        /* <DEDUP_REMOVED lines=9> */
.L_x_587:
        /* <DEDUP_REMOVED lines=9> */
.L_x_588:
        /* <DEDUP_REMOVED lines=9> */
.L_x_589:
[----:B0-----:R-:W-:-:S05]  /*233f0*/  VIADD R2, R5, 0x1 ;  /* 0x0000000105027836 */ /* 0x001fca0000000000 */
[----:B------:R-:W-:-:S04]  /*23400*/  ISETP.NE.AND P0, PT, R2, 0x7, PT ;  /* 0x000000070200780c */ /* 0x000fc80003f05270 */
[----:B------:R-:W-:Y:S02]  /*23410*/  SEL R4, RZ, 0x1, P0 ;  /* 0x00000001ff047807 */ /* 0x000fe40000000000 */
[----:B------:R-:W-:Y:S02]  /*23420*/  SEL R3, R2, RZ, P0 ;  /* 0x000000ff02037207 */ /* 0x000fe40000000000 */
[----:B------:R-:W-:-:S03]  /*23430*/  LOP3.LUT R4, R7, R4, RZ, 0x3c, !PT ;  /* 0x0000000407047212 */ /* 0x000fc600078e3cff */
[----:B------:R-:W-:Y:S01]  /*23440*/  IMAD R3, R3, 0x8, R0 ;  /* 0x0000000803037824 */ /* 0x000fe200078e0200 */
[----:B------:R-:W-:-:S07]  /*23450*/  SHF.L.U32 R0, R4, 0x1f, RZ ;  /* 0x0000001f04007819 */ /* 0x000fce00000006ff */
.L_x_576:
[----:B0-----:R0:W1:Y:S02]  /*23460*/  SYNCS.PHASECHK.TRANS64.TRYWAIT P0, [R3+URZ], R0 ;  /* 0x00000000030075a7 */ /* 0x001064000800017f */
[----:B-1----:R-:W-:Y:S05]  /*23470*/  @!P0 NANOSLEEP.SYNCS 0x989680 ;  /* 0x009896800000895d */ /* 0x002fea0003900000 */
[----:B------:R-:W1:Y:S02]  /*23480*/  @!P0 SYNCS.PHASECHK.TRANS64 P0, [R3+URZ], R0 ;  /* 0x00000000030085a7 */ /* 0x000e64000800007f */
[----:B-1----:R-:W-:Y:S05]  /*23490*/  @!P0 BRA `(.L_x_576) ;  /* 0xfffffffc00f08947 */ /* 0x002fea000383ffff */
.L_x_568:
[----:B------:R-:W-:Y:S05]  /*234a0*/  BSYNC B0 ;  /* 0x0000000000007941 */ /* 0x000fea0003800000 */
.L_x_567:
[----:B------:R-:W-:Y:S05]  /*234b0*/  EXIT ;  /* 0x000000000000794d */ /* 0x000fea0003800000 */
.L_x_17:
[----:B-1----:R-:W-:-:S04]  /*234c0*/  IMAD.U32 R3, RZ, RZ, UR7 ;  /* 0x00000007ff037e24 */ /* 0x002fc8000f8e00ff */
[----:B------:R1:W4:Y:S03]  /*234d0*/  SYNCS.PHASECHK.TRANS64.TRYWAIT P0, [R3+URZ], R0 ;  /* 0x00000000030075a7 */ /* 0x000326000800017f */
[----:B----4-:R-:W-:Y:S05]  /*234e0*/  @!P0 NANOSLEEP.SYNCS 0x989680 ;  /* 0x009896800000895d */ /* 0x010fea0003900000 */
[----:B------:R-:W4:Y:S02]  /*234f0*/  @!P0 SYNCS.PHASECHK.TRANS64 P0, [R3+URZ], R0 ;  /* 0x00000000030085a7 */ /* 0x000f24000800007f */
[----:B----4-:R-:W-:Y:S05]  /*23500*/  @!P0 BRA `(.L_x_17) ;  /* 0xfffffffc00ec8947 */ /* 0x010fea000383ffff */
[----:B------:R-:W-:Y:S05]  /*23510*/  BRA `(.L_x_16) ;  /* 0xfffffdf400a07947 */ /* 0x000fea000383ffff */
.L_x_23:
[----:B-----5:R4:W-:Y:S02]  /*23520*/  STL [R1+0x470], R0 ;  /* 0x0004700001007387 */ /* 0x0209e40000100800 */
[----:B----4-:R-:W-:-:S04]  /*23530*/  IMAD.U32 R0, RZ, RZ, UR15 ;  /* 0x0000000fff007e24 */ /* 0x010fc8000f8e00ff */
[----:B------:R4:W0:Y:S03]  /*23540*/  SYNCS.PHASECHK.TRANS64.TRYWAIT P0, [R0+URZ], R3 ;  /* 0x00000003000075a7 */ /* 0x000826000800017f */
[----:B0-----:R-:W-:Y:S05]  /*23550*/  @!P0 NANOSLEEP.SYNCS 0x989680 ;  /* 0x009896800000895d */ /* 0x001fea0003900000 */
[----:B------:R4:W0:Y:S02]  /*23560*/  @!P0 SYNCS.PHASECHK.TRANS64 P0, [R0+URZ], R3 ;  /* 0x00000003000085a7 */ /* 0x000824000800007f */
[----:B----4-:R4:W5:Y:S02]  /*23570*/  LDL.LU R0, [R1+0x470] ;  /* 0x0004700001007983 */ /* 0x0109640000300800 */
[----:B0---4-:R-:W-:Y:S05]  /*23580*/  @!P0 BRA `(.L_x_23) ;  /* 0xfffffffc00e48947 */ /* 0x011fea000383ffff */
[----:B------:R-:W-:Y:S05]  /*23590*/  BRA `(.L_x_22) ;  /* 0xfffffe2c00807947 */ /* 0x000fea000383ffff */
.L_x_554:
[----:B------:R-:W-:Y:S01]  /*235a0*/  BSSY B1, `(.L_x_577) ;  /* 0x0000006000017945 */ /* 0x000fe20003800000 */
[----:B------:R-:W-:-:S07]  /*235b0*/  IMAD.MOV.U32 R2, RZ, RZ, -0x1 ;  /* 0xffffffffff027424 */ /* 0x000fce00078e00ff */
[----:B------:R-:W-:Y:S05]  /*235c0*/  WARPSYNC.COLLECTIVE R2, `(.L_x_578) ;  /* 0x00000000020c7348 */ /* 0x000fea0003c00000 */
[----:B------:R-:W-:Y:S02]  /*235d0*/  ELECT P1, UR62, PT ;  /* 0x00000000003e782f */ /* 0x000fe40003820000 */
[----:B------:R-:W-:Y:S01]  /*235e0*/  MOV R2, UR62 ;  /* 0x0000003e00027c02 */ /* 0x000fe20008000f00 */
[----:B------:R-:W-:Y:S10]  /*235f0*/  ENDCOLLECTIVE ;  /* 0x000000000000791b */ /* 0x000ff40003800000 */
.L_x_578:
[----:B------:R-:W-:Y:S05]  /*23600*/  BSYNC B1 ;  /* 0x0000000000017941 */ /* 0x000fea0003800000 */
.L_x_577:
[----:B------:R-:W-:Y:S05]  /*23610*/  BRA `(.L_x_579) ;  /* 0xffffffec00b87947 */ /* 0x000fea000383ffff */
.L_x_557:
[----:B-1----:R1:W2:Y:S02]  /*23620*/  SYNCS.PHASECHK.TRANS64.TRYWAIT P1, [R16+URZ+0x38], R11 ;  /* 0x0000380b100075a7 */ /* 0x0022a4000802017f */
[----:B--2---:R-:W-:Y:S05]  /*23630*/  @!P1 NANOSLEEP.SYNCS 0x989680 ;  /* 0x009896800000995d */ /* 0x004fea0003900000 */
[----:B------:R-:W2:Y:S02]  /*23640*/  @!P1 SYNCS.PHASECHK.TRANS64 P1, [R16+URZ+0x38], R11 ;  /* 0x0000380b100095a7 */ /* 0x000ea4000802007f */
[----:B--2---:R-:W-:Y:S05]  /*23650*/  @!P1 BRA `(.L_x_557) ;  /* 0xfffffffc00f09947 */ /* 0x004fea000383ffff */
[----:B------:R-:W-:Y:S05]  /*23660*/  BRA `(.L_x_580) ;  /* 0xffffffec00ec7947 */ /* 0x000fea000383ffff */
.L_x_566:
[----:B------:R-:W-:Y:S01]  /*23670*/  BSSY B0, `(.L_x_581) ;  /* 0x0000006000007945 */ /* 0x000fe20003800000 */
[----:B------:R-:W-:-:S07]  /*23680*/  IMAD.MOV.U32 R2, RZ, RZ, -0x1 ;  /* 0xffffffffff027424 */ /* 0x000fce00078e00ff */
[----:B------:R-:W-:Y:S05]  /*23690*/  WARPSYNC.COLLECTIVE R2, `(.L_x_582) ;  /* 0x00000000020c7348 */ /* 0x000fea0003c00000 */
[----:B------:R-:W-:Y:S02]  /*236a0*/  ELECT P1, UR62, PT ;  /* 0x00000000003e782f */ /* 0x000fe40003820000 */
[----:B------:R-:W-:Y:S01]  /*236b0*/  MOV R2, UR62 ;  /* 0x0000003e00027c02 */ /* 0x000fe20008000f00 */
[----:B------:R-:W-:Y:S10]  /*236c0*/  ENDCOLLECTIVE ;  /* 0x000000000000791b */ /* 0x000ff40003800000 */
.L_x_582:
[----:B------:R-:W-:Y:S05]  /*236d0*/  BSYNC B0 ;  /* 0x0000000000007941 */ /* 0x000fea0003800000 */
.L_x_581:
[----:B------:R-:W-:Y:S01]  /*236e0*/  PLOP3.LUT P0, PT, P1, PT, PT, 0x80, 0x0 ;  /* 0x000000000000781c */ /* 0x000fe20000f0f070 */
[----:B------:R-:W-:-:S12]  /*236f0*/  BRA `(.L_x_583) ;  /* 0xfffffff8004c7947 */ /* 0x000fd8000383ffff */
.L_x_570:
[----:B0-----:R0:W1:Y:S02]  /*23700*/  SYNCS.PHASECHK.TRANS64.TRYWAIT P0, [R3+URZ], R2 ;  /* 0x00000002030075a7 */ /* 0x001064000800017f */
[----:B-1----:R-:W-:Y:S05]  /*23710*/  @!P0 NANOSLEEP.SYNCS 0x989680 ;  /* 0x009896800000895d */ /* 0x002fea0003900000 */
[----:B------:R-:W1:Y:S02]  /*23720*/  @!P0 SYNCS.PHASECHK.TRANS64 P0, [R3+URZ], R2 ;  /* 0x00000002030085a7 */ /* 0x000e64000800007f */
[----:B-1----:R-:W-:Y:S05]  /*23730*/  @!P0 BRA `(.L_x_570) ;  /* 0xfffffffc00f08947 */ /* 0x002fea000383ffff */
[----:B------:R-:W-:Y:S05]  /*23740*/  BRA `(.L_x_584) ;  /* 0xfffffff800747947 */ /* 0x000fea000383ffff */
.L_x_571:
[----:B0-----:R0:W1:Y:S02]  /*23750*/  SYNCS.PHASECHK.TRANS64.TRYWAIT P0, [R3+URZ], R2 ;  /* 0x00000002030075a7 */ /* 0x001064000800017f */
[----:B-1----:R-:W-:Y:S05]  /*23760*/  @!P0 NANOSLEEP.SYNCS 0x989680 ;  /* 0x009896800000895d */ /* 0x002fea0003900000 */
[----:B------:R-:W1:Y:S02]  /*23770*/  @!P0 SYNCS.PHASECHK.TRANS64 P0, [R3+URZ], R2 ;  /* 0x00000002030085a7 */ /* 0x000e64000800007f */
[----:B-1----:R-:W-:Y:S05]  /*23780*/  @!P0 BRA `(.L_x_571) ;  /* 0xfffffffc00f08947 */ /* 0x002fea000383ffff */
[----:B------:R-:W-:Y:S05]  /*23790*/  BRA `(.L_x_585) ;  /* 0xfffffff800847947 */ /* 0x000fea000383ffff */
.L_x_572:
[----:B0-----:R0:W1:Y:S02]  /*237a0*/  SYNCS.PHASECHK.TRANS64.TRYWAIT P0, [R3+URZ], R2 ;  /* 0x00000002030075a7 */ /* 0x001064000800017f */
[----:B-1----:R-:W-:Y:S05]  /*237b0*/  @!P0 NANOSLEEP.SYNCS 0x989680 ;  /* 0x009896800000895d */ /* 0x002fea0003900000 */
[----:B------:R-:W1:Y:S02]  /*237c0*/  @!P0 SYNCS.PHASECHK.TRANS64 P0, [R3+URZ], R2 ;  /* 0x00000002030085a7 */ /* 0x000e64000800007f */
[----:B-1----:R-:W-:Y:S05]  /*237d0*/  @!P0 BRA `(.L_x_572) ;  /* 0xfffffffc00f08947 */ /* 0x002fea000383ffff */
[----:B------:R-:W-:Y:S05]  /*237e0*/  BRA `(.L_x_586) ;  /* 0xfffffff800947947 */ /* 0x000fea000383ffff */
.L_x_573:
[----:B0-----:R0:W1:Y:S02]  /*237f0*/  SYNCS.PHASECHK.TRANS64.TRYWAIT P0, [R3+URZ], R2 ;  /* 0x00000002030075a7 */ /* 0x001064000800017f */
[----:B-1----:R-:W-:Y:S05]  /*23800*/  @!P0 NANOSLEEP.SYNCS 0x989680 ;  /* 0x009896800000895d */ /* 0x002fea0003900000 */
[----:B------:R-:W1:Y:S02]  /*23810*/  @!P0 SYNCS.PHASECHK.TRANS64 P0, [R3+URZ], R2 ;  /* 0x00000002030085a7 */ /* 0x000e64000800007f */
[----:B-1----:R-:W-:Y:S05]  /*23820*/  @!P0 BRA `(.L_x_573) ;  /* 0xfffffffc00f08947 */ /* 0x002fea000383ffff */
[----:B------:R-:W-:Y:S05]  /*23830*/  BRA `(.L_x_587) ;  /* 0xfffffff800a47947 */ /* 0x000fea000383ffff */
.L_x_574:
[----:B0-----:R0:W1:Y:S02]  /*23840*/  SYNCS.PHASECHK.TRANS64.TRYWAIT P0, [R3+URZ], R2 ;  /* 0x00000002030075a7 */ /* 0x001064000800017f */
[----:B-1----:R-:W-:Y:S05]  /*23850*/  @!P0 NANOSLEEP.SYNCS 0x989680 ;  /* 0x009896800000895d */ /* 0x002fea0003900000 */
[----:B------:R-:W1:Y:S02]  /*23860*/  @!P0 SYNCS.PHASECHK.TRANS64 P0, [R3+URZ], R2 ;  /* 0x00000002030085a7 */ /* 0x000e64000800007f */
[----:B-1----:R-:W-:Y:S05]  /*23870*/  @!P0 BRA `(.L_x_574) ;  /* 0xfffffffc00f08947 */ /* 0x002fea000383ffff */
[----:B------:R-:W-:Y:S05]  /*23880*/  BRA `(.L_x_588) ;  /* 0xfffffff800b47947 */ /* 0x000fea000383ffff */
.L_x_575:
[----:B0-----:R0:W1:Y:S02]  /*23890*/  SYNCS.PHASECHK.TRANS64.TRYWAIT P0, [R3+URZ], R2 ;  /* 0x00000002030075a7 */ /* 0x001064000800017f */
[----:B-1----:R-:W-:Y:S05]  /*238a0*/  @!P0 NANOSLEEP.SYNCS 0x989680 ;  /* 0x009896800000895d */ /* 0x002fea0003900000 */
[----:B------:R-:W1:Y:S02]  /*238b0*/  @!P0 SYNCS.PHASECHK.TRANS64 P0, [R3+URZ], R2 ;  /* 0x00000002030085a7 */ /* 0x000e64000800007f */
[----:B-1----:R-:W-:Y:S05]  /*238c0*/  @!P0 BRA `(.L_x_575) ;  /* 0xfffffffc00f08947 */ /* 0x002fea000383ffff */
[----:B------:R-:W-:Y:S05]  /*238d0*/  BRA `(.L_x_589) ;  /* 0xfffffff800c47947 */ /* 0x000fea000383ffff */
.L_x_590:
[----:B------:R-:W-:-:S00]  /*238e0*/  BRA `(.L_x_590) ;  /* 0xfffffffc00fc7947 */ /* 0x000fc0000383ffff */
[----:B------:R-:W-:-:S00]  /*238f0*/  NOP ;  /* 0x0000000000007918 */ /* 0x000fc00000000000 */
        /* <DEDUP_REMOVED lines=8> */
.L_x_591:


//--------------------- .nv.shared._ZN7cutlass13device_kernelINS_4gemm6kernel13GemmUniversalIN4cute5tupleIJiiiiEEENS1_10collective13CollectiveMmaINS1_37MainloopSm90TmaGmmaWarpSpecializedFP8ILi7ENS5_IJNS4_1CILi1EEESB_SB_EEENS1_35KernelTmaWarpSpecializedCooperativeEEENS5_IJNSA_ILi256EEESF_NSA_ILi32EEEEEENS_12float_e5m2_tENS5_IJlSB_lEEESI_SJ_NS4_8TiledMMAINS4_8MMA_AtomIJNS4_4SM904GMMA31MMA_64x256x32_F32E5M2E5M2_SS_TNILNSN_7ScaleInE1ELSP_1EEEEEENS4_6LayoutINS5_IJNSA_ILi2EEESB_SB_EEENS5_IJSB_NSA_ILi0EEESV_EEEEENS5_IJNS4_10UnderscoreESY_SY_EEEEENS4_13SM90_TMA_LOADENS4_14ComposedLayoutINS4_7SwizzleILi1ELi4ELi3EEENS4_18smem_ptr_flag_bitsILi8EEENSS_INS5_IJNSA_ILi8EEESG_EEENS5_IJSG_SB_EEEEEEEvNS4_8identityES11_S1B_vS1C_EENS_8epilogue10collective6detail29Sm90TmaWarpSpecializedAdapterINS1F_15DefaultEpilogueISI_SJ_SJ_NS1E_6thread17LinearCombinationISI_Li1EffLNS1J_9ScaleType4KindE0ELNS_15FloatRoundStyleE2ESI_EENS1_15EpilogueDefaultEEEEEvvEEEEvNT_6ParamsE --------------------------
	.section	.nv.shared._ZN7cutlass13device_kernelINS_4gemm6kernel13GemmUniversalIN4cute5tupleIJiiiiEEENS1_10collective13CollectiveMmaINS1_37MainloopSm90TmaGmmaWarpSpecializedFP8ILi7ENS5_IJNS4_1CILi1EEESB_SB_EEENS1_35KernelTmaWarpSpecializedCooperativeEEENS5_IJNSA_ILi256EEESF_NSA_ILi32EEEEEENS_12float_e5m2_tENS5_IJlSB_lEEESI_SJ_NS4_8TiledMMAINS4_8MMA_AtomIJNS4_4SM904GMMA31MMA_64x256x32_F32E5M2E5M2_SS_TNILNSN_7ScaleInE1ELSP_1EEEEEENS4_6LayoutINS5_IJNSA_ILi2EEESB_SB_EEENS5_IJSB_NSA_ILi0EEESV_EEEEENS5_IJNS4_10UnderscoreESY_SY_EEEEENS4_13SM90_TMA_LOADENS4_14ComposedLayoutINS4_7SwizzleILi1ELi4ELi3EEENS4_18smem_ptr_flag_bitsILi8EEENSS_INS5_IJNSA_ILi8EEESG_EEENS5_IJSG_SB_EEEEEEEvNS4_8identityES11_S1B_vS1C_EENS_8epilogue10collective6detail29Sm90TmaWarpSpecializedAdapterINS1F_15DefaultEpilogueISI_SJ_SJ_NS1E_6thread17LinearCombinationISI_Li1EffLNS1J_9ScaleType4KindE0ELNS_15FloatRoundStyleE2ESI_EENS1_15EpilogueDefaultEEEEEvvEEEEvNT_6ParamsE,"aw",@nobits
	.sectionflags	@""
	.align	16
	.zero		1024


//--------------------- .nv.shared.reserved.0     --------------------------
	.section	.nv.shared.reserved.0,"aw",@nobits
	.weak		__nv_reservedSMEM_offset_0_alias
	.size		__nv_reservedSMEM_offset_0_alias, 0, 0
	.other		__nv_reservedSMEM_offset_0_alias,@"STO_CUDA_RESERVED_SHARED STV_DEFAULT"
__nv_reservedSMEM_offset_0_alias:
	.zero		0


//--------------------- .nv.global                --------------------------
	.section	.nv.global,"aw",@nobits
.nv.global:
	.type		_ZN40_INTERNAL_571b954e_4_k_cu_34a8997e_285284cute1_E,@object
	.size		_ZN40_INTERNAL_571b954e_4_k_cu_34a8997e_285284cute1_E,(_ZN40_INTERNAL_571b954e_4_k_cu_34a8997e_285284cuda3std3__45__cpo6cbeginE - _ZN40_INTERNAL_571b954e_4_k_cu_34a8997e_285284cute1_E)
_ZN40_INTERNAL_571b954e_4_k_cu_34a8997e_285284cute1_E:
	.zero		1
	.type		_ZN40_INTERNAL_571b954e_4_k_cu_34a8997e_285284cuda3std3__45__cpo6cbeginE,@object
	.size		_ZN40_INTERNAL_571b954e_4_k_cu_34a8997e_285284cuda3std3__45__cpo6cbeginE,(_ZN40_INTERNAL_571b954e_4_k_cu_34a8997e_285284cuda3std3__48in_placeE - _ZN40_INTERNAL_571b954e_4_k_cu_34a8997e_285284cuda3std3__45__cpo6cbeginE)
_ZN40_INTERNAL_571b954e_4_k_cu_34a8997e_285284cuda3std3__45__cpo6cbeginE:
	.zero		1
	.type		_ZN40_INTERNAL_571b954e_4_k_cu_34a8997e_285284cuda3std3__48in_placeE,@object
	.size		_ZN40_INTERNAL_571b954e_4_k_cu_34a8997e_285284cuda3std3__48in_placeE,(_ZN40_INTERNAL_571b954e_4_k_cu_34a8997e_285284cuda3std6ranges3__45__cpo9iter_moveE - _ZN40_INTERNAL_571b954e_4_k_cu_34a8997e_285284cuda3std3__48in_placeE)
_ZN40_INTERNAL_571b954e_4_k_cu_34a8997e_285284cuda3std3__48in_placeE:
	.zero		1
	.type		_ZN40_INTERNAL_571b954e_4_k_cu_34a8997e_285284cuda3std6ranges3__45__cpo9iter_moveE,@object
	.size		_ZN40_INTERNAL_571b954e_4_k_cu_34a8997e_285284cuda3std6ranges3__45__cpo9iter_moveE,(_ZN40_INTERNAL_571b954e_4_k_cu_34a8997e_285284cuda3std3__45__cpo5beginE - _ZN40_INTERNAL_571b954e_4_k_cu_34a8997e_285284cuda3std6ranges3__45__cpo9iter_moveE)
_ZN40_INTERNAL_571b954e_4_k_cu_34a8997e_285284cuda3std6ranges3__45__cpo9iter_moveE:
	.zero		1
	.type		_ZN40_INTERNAL_571b954e_4_k_cu_34a8997e_285284cuda3std3__45__cpo5beginE,@object
	.size		_ZN40_INTERNAL_571b954e_4_k_cu_34a8997e_285284cuda3std3__45__cpo5beginE,(_ZN40_INTERNAL_571b954e_4_k_cu_34a8997e_285284cuda3std3__442_GLOBAL__N__571b954e_4_k_cu_34a8997e_285286ignoreE - _ZN40_INTERNAL_571b954e_4_k_cu_34a8997e_285284cuda3std3__45__cpo5beginE)
_ZN40_INTERNAL_571b954e_4_k_cu_34a8997e_285284cuda3std3__45__cpo5beginE:
	.zero		1
	.type		_ZN40_INTERNAL_571b954e_4_k_cu_34a8997e_285284cuda3std3__442_GLOBAL__N__571b954e_4_k_cu_34a8997e_285286ignoreE,@object
	.size		_ZN40_INTERNAL_571b954e_4_k_cu_34a8997e_285284cuda3std3__442_GLOBAL__N__571b954e_4_k_cu_34a8997e_285286ignoreE,(_ZN40_INTERNAL_571b954e_4_k_cu_34a8997e_285284cute7productE - _ZN40_INTERNAL_571b954e_4_k_cu_34a8997e_285284cuda3std3__442_GLOBAL__N__571b954e_4_k_cu_34a8997e_285286ignoreE)
_ZN40_INTERNAL_571b954e_4_k_cu_34a8997e_285284cuda3std3__442_GLOBAL__N__571b954e_4_k_cu_34a8997e_285286ignoreE:
	.zero		1
	.type		_ZN40_INTERNAL_571b954e_4_k_cu_34a8997e_285284cute7productE,@object
	.size		_ZN40_INTERNAL_571b954e_4_k_cu_34a8997e_285284cute7productE,(_ZN40_INTERNAL_571b954e_4_k_cu_34a8997e_285284cuda3std3__45__cpo3endE - _ZN40_INTERNAL_571b954e_4_k_cu_34a8997e_285284cute7productE)
_ZN40_INTERNAL_571b954e_4_k_cu_34a8997e_285284cute7productE:
	.zero		1
	.type		_ZN40_INTERNAL_571b954e_4_k_cu_34a8997e_285284cuda3std3__45__cpo3endE,@object
	.size		_ZN40_INTERNAL_571b954e_4_k_cu_34a8997e_285284cuda3std3__45__cpo3endE,(_ZN40_INTERNAL_571b954e_4_k_cu_34a8997e_285284cuda3std3__419piecewise_constructE - _ZN40_INTERNAL_571b954e_4_k_cu_34a8997e_285284cuda3std3__45__cpo3endE)
_ZN40_INTERNAL_571b954e_4_k_cu_34a8997e_285284cuda3std3__45__cpo3endE:
	.zero		1
	.type		_ZN40_INTERNAL_571b954e_4_k_cu_34a8997e_285284cuda3std3__419piecewise_constructE,@object
	.size		_ZN40_INTERNAL_571b954e_4_k_cu_34a8997e_285284cuda3std3__419piecewise_constructE,(_ZN40_INTERNAL_571b954e_4_k_cu_34a8997e_285284cuda3std3__45__cpo4cendE - _ZN40_INTERNAL_571b954e_4_k_cu_34a8997e_285284cuda3std3__419piecewise_constructE)
_ZN40_INTERNAL_571b954e_4_k_cu_34a8997e_285284cuda3std3__419piecewise_constructE:
	.zero		1
	.type		_ZN40_INTERNAL_571b954e_4_k_cu_34a8997e_285284cuda3std3__45__cpo4cendE,@object
	.size		_ZN40_INTERNAL_571b954e_4_k_cu_34a8997e_285284cuda3std3__45__cpo4cendE,(_ZN40_INTERNAL_571b954e_4_k_cu_34a8997e_285284cuda3std6ranges3__45__cpo4swapE - _ZN40_INTERNAL_571b954e_4_k_cu_34a8997e_285284cuda3std3__45__cpo4cendE)
_ZN40_INTERNAL_571b954e_4_k_cu_34a8997e_285284cuda3std3__45__cpo4cendE:
	.zero		1
	.type		_ZN40_INTERNAL_571b954e_4_k_cu_34a8997e_285284cuda3std6ranges3__45__cpo4swapE,@object
	.size		_ZN40_INTERNAL_571b954e_4_k_cu_34a8997e_285284cuda3std6ranges3__45__cpo4swapE,(.L_7 - _ZN40_INTERNAL_571b954e_4_k_cu_34a8997e_285284cuda3std6ranges3__45__cpo4swapE)
_ZN40_INTERNAL_571b954e_4_k_cu_34a8997e_285284cuda3std6ranges3__45__cpo4swapE:
	.zero		1
.L_7:


//--------------------- .nv.constant0._ZN7cutlass13device_kernelINS_4gemm6kernel13GemmUniversalIN4cute5tupleIJiiiiEEENS1_10collective13CollectiveMmaINS1_37MainloopSm90TmaGmmaWarpSpecializedFP8ILi7ENS5_IJNS4_1CILi1EEESB_SB_EEENS1_35KernelTmaWarpSpecializedCooperativeEEENS5_IJNSA_ILi256EEESF_NSA_ILi32EEEEEENS_12float_e5m2_tENS5_IJlSB_lEEESI_SJ_NS4_8TiledMMAINS4_8MMA_AtomIJNS4_4SM904GMMA31MMA_64x256x32_F32E5M2E5M2_SS_TNILNSN_7ScaleInE1ELSP_1EEEEEENS4_6LayoutINS5_IJNSA_ILi2EEESB_SB_EEENS5_IJSB_NSA_ILi0EEESV_EEEEENS5_IJNS4_10UnderscoreESY_SY_EEEEENS4_13SM90_TMA_LOADENS4_14ComposedLayoutINS4_7SwizzleILi1ELi4ELi3EEENS4_18smem_ptr_flag_bitsILi8EEENSS_INS5_IJNSA_ILi8EEESG_EEENS5_IJSG_SB_EEEEEEEvNS4_8identityES11_S1B_vS1C_EENS_8epilogue10collective6detail29Sm90TmaWarpSpecializedAdapterINS1F_15DefaultEpilogueISI_SJ_SJ_NS1E_6thread17LinearCombinationISI_Li1EffLNS1J_9ScaleType4KindE0ELNS_15FloatRoundStyleE2ESI_EENS1_15EpilogueDefaultEEEEEvvEEEEvNT_6ParamsE --------------------------
	.section	.nv.constant0._ZN7cutlass13device_kernelINS_4gemm6kernel13GemmUniversalIN4cute5tupleIJiiiiEEENS1_10collective13CollectiveMmaINS1_37MainloopSm90TmaGmmaWarpSpecializedFP8ILi7ENS5_IJNS4_1CILi1EEESB_SB_EEENS1_35KernelTmaWarpSpecializedCooperativeEEENS5_IJNSA_ILi256EEESF_NSA_ILi32EEEEEENS_12float_e5m2_tENS5_IJlSB_lEEESI_SJ_NS4_8TiledMMAINS4_8MMA_AtomIJNS4_4SM904GMMA31MMA_64x256x32_F32E5M2E5M2_SS_TNILNSN_7ScaleInE1ELSP_1EEEEEENS4_6LayoutINS5_IJNSA_ILi2EEESB_SB_EEENS5_IJSB_NSA_ILi0EEESV_EEEEENS5_IJNS4_10UnderscoreESY_SY_EEEEENS4_13SM90_TMA_LOADENS4_14ComposedLayoutINS4_7SwizzleILi1ELi4ELi3EEENS4_18smem_ptr_flag_bitsILi8EEENSS_INS5_IJNSA_ILi8EEESG_EEENS5_IJSG_SB_EEEEEEEvNS4_8identityES11_S1B_vS1C_EENS_8epilogue10collective6detail29Sm90TmaWarpSpecializedAdapterINS1F_15DefaultEpilogueISI_SJ_SJ_NS1E_6thread17LinearCombinationISI_Li1EffLNS1J_9ScaleType4KindE0ELNS_15FloatRoundStyleE2ESI_EENS1_15EpilogueDefaultEEEEEvvEEEEvNT_6ParamsE,"a",@progbits
	.sectionflags	@""
	.align	4
.nv.constant0._ZN7cutlass13device_kernelINS_4gemm6kernel13GemmUniversalIN4cute5tupleIJiiiiEEENS1_10collective13CollectiveMmaINS1_37MainloopSm90TmaGmmaWarpSpecializedFP8ILi7ENS5_IJNS4_1CILi1EEESB_SB_EEENS1_35KernelTmaWarpSpecializedCooperativeEEENS5_IJNSA_ILi256EEESF_NSA_ILi32EEEEEENS_12float_e5m2_tENS5_IJlSB_lEEESI_SJ_NS4_8TiledMMAINS4_8MMA_AtomIJNS4_4SM904GMMA31MMA_64x256x32_F32E5M2E5M2_SS_TNILNSN_7ScaleInE1ELSP_1EEEEEENS4_6LayoutINS5_IJNSA_ILi2EEESB_SB_EEENS5_IJSB_NSA_ILi0EEESV_EEEEENS5_IJNS4_10UnderscoreESY_SY_EEEEENS4_13SM90_TMA_LOADENS4_14ComposedLayoutINS4_7SwizzleILi1ELi4ELi3EEENS4_18smem_ptr_flag_bitsILi8EEENSS_INS5_IJNSA_ILi8EEESG_EEENS5_IJSG_SB_EEEEEEEvNS4_8identityES11_S1B_vS1C_EENS_8epilogue10collective6detail29Sm90TmaWarpSpecializedAdapterINS1F_15DefaultEpilogueISI_SJ_SJ_NS1E_6thread17LinearCombinationISI_Li1EffLNS1J_9ScaleType4KindE0ELNS_15FloatRoundStyleE2ESI_EENS1_15EpilogueDefaultEEEEEvvEEEEvNT_6ParamsE:
	.zero		1664


//--------------------- SYMBOLS --------------------------

	.type		.nv.reservedSmem.offset0,@object
	.size		.nv.reservedSmem.offset0,0x4
